//
// Generated by NVIDIA NVVM Compiler
//
// Compiler Build ID: CL-36424714
// Cuda compilation tools, release 13.0, V13.0.88
// Based on NVVM 20.0.0
//

.version 9.0
.target sm_100
.address_size 64

.extern .shared .align 16 .b8 data[];

.entry _Z15spearCUDASharedPKimPfmS1_m(
	.param .u64 .ptr .align 1 _Z15spearCUDASharedPKimPfmS1_m_param_0,
	.param .u64 _Z15spearCUDASharedPKimPfmS1_m_param_1,
	.param .u64 .ptr .align 1 _Z15spearCUDASharedPKimPfmS1_m_param_2,
	.param .u64 _Z15spearCUDASharedPKimPfmS1_m_param_3,
	.param .u64 .ptr .align 1 _Z15spearCUDASharedPKimPfmS1_m_param_4,
	.param .u64 _Z15spearCUDASharedPKimPfmS1_m_param_5
)
{
	.local .align 8 .b8 	__local_depot0[360];
	.reg .b64 	%SP;
	.reg .b64 	%SPL;
	.reg .pred 	%p<172>;
	.reg .b32 	%r<398>;
	.reg .b32 	%f<401>;
	.reg .b64 	%rd<51>;

	mov.u64 	%SPL, __local_depot0;
	ld.param.u64 	%rd6, [_Z15spearCUDASharedPKimPfmS1_m_param_0];
	cvta.to.global.u64 	%rd1, %rd6;
	add.u64 	%rd2, %SPL, 0;
	add.u64 	%rd3, %SPL, 120;
	add.u64 	%rd4, %SPL, 240;
	mov.u32 	%r1, %tid.x;
	mov.u32 	%r2, %ctaid.x;
	setp.gt.u32 	%p1, %r1, 29;
	@%p1 bra 	$L__BB0_2;
	ld.param.u64 	%rd45, [_Z15spearCUDASharedPKimPfmS1_m_param_1];
	cvt.u64.u32 	%rd15, %r2;
	cvt.u64.u32 	%rd16, %r1;
	mad.lo.s64 	%rd17, %rd45, %rd15, %rd16;
	shl.b64 	%rd18, %rd17, 2;
	add.s64 	%rd19, %rd1, %rd18;
	ld.global.u32 	%r91, [%rd19];
	shl.b32 	%r92, %r1, 2;
	mov.u32 	%r93, data;
	add.s32 	%r94, %r93, %r92;
	st.shared.u32 	[%r94], %r91;
$L__BB0_2:
	bar.sync 	0;
	mov.u32 	%r3, %nctaid.x;
	sub.s32 	%r95, %r3, %r2;
	mov.u32 	%r96, %ntid.x;
	div.u32 	%r97, %r95, %r96;
	add.s32 	%r4, %r97, 1;
	mad.lo.s32 	%r98, %r1, %r97, %r1;
	add.s32 	%r390, %r98, %r2;
	setp.gt.u32 	%p2, %r97, 2147483646;
	setp.ge.u32 	%p3, %r390, %r3;
	or.pred  	%p4, %p2, %p3;
	@%p4 bra 	$L__BB0_46;
	ld.shared.v4.u32 	{%r6, %r7, %r8, %r9}, [data];
	ld.shared.v4.u32 	{%r10, %r11, %r12, %r13}, [data+16];
	ld.shared.v4.u32 	{%r14, %r15, %r16, %r17}, [data+32];
	ld.shared.v4.u32 	{%r18, %r19, %r20, %r21}, [data+48];
	ld.shared.v4.u32 	{%r22, %r23, %r24, %r25}, [data+64];
	ld.shared.v4.u32 	{%r26, %r27, %r28, %r29}, [data+80];
	ld.shared.v4.u32 	{%r30, %r31, %r32, %r33}, [data+96];
	ld.shared.v2.u32 	{%r34, %r35}, [data+112];
	add.s32 	%r36, %r390, %r4;
$L__BB0_4:
	mov.u32 	%r37, %r390;
	ld.param.u64 	%rd46, [_Z15spearCUDASharedPKimPfmS1_m_param_1];
	ld.param.u64 	%rd44, [_Z15spearCUDASharedPKimPfmS1_m_param_0];
	add.s32 	%r390, %r37, 1;
	cvt.s64.s32 	%rd20, %r390;
	mul.lo.s64 	%rd21, %rd46, %rd20;
	cvta.to.global.u64 	%rd22, %rd44;
	shl.b64 	%rd23, %rd21, 2;
	add.s64 	%rd24, %rd22, %rd23;
	ld.global.u32 	%r39, [%rd24];
	ld.global.u32 	%r40, [%rd24+4];
	st.local.v2.u32 	[%rd4], {%r39, %r40};
	ld.global.u32 	%r41, [%rd24+8];
	ld.global.u32 	%r42, [%rd24+12];
	st.local.v2.u32 	[%rd4+8], {%r41, %r42};
	ld.global.u32 	%r43, [%rd24+16];
	ld.global.u32 	%r44, [%rd24+20];
	st.local.v2.u32 	[%rd4+16], {%r43, %r44};
	ld.global.u32 	%r45, [%rd24+24];
	ld.global.u32 	%r46, [%rd24+28];
	st.local.v2.u32 	[%rd4+24], {%r45, %r46};
	ld.global.u32 	%r47, [%rd24+32];
	ld.global.u32 	%r48, [%rd24+36];
	st.local.v2.u32 	[%rd4+32], {%r47, %r48};
	ld.global.u32 	%r49, [%rd24+40];
	ld.global.u32 	%r50, [%rd24+44];
	st.local.v2.u32 	[%rd4+40], {%r49, %r50};
	ld.global.u32 	%r51, [%rd24+48];
	ld.global.u32 	%r52, [%rd24+52];
	st.local.v2.u32 	[%rd4+48], {%r51, %r52};
	ld.global.u32 	%r53, [%rd24+56];
	ld.global.u32 	%r54, [%rd24+60];
	st.local.v2.u32 	[%rd4+56], {%r53, %r54};
	ld.global.u32 	%r55, [%rd24+64];
	ld.global.u32 	%r56, [%rd24+68];
	st.local.v2.u32 	[%rd4+64], {%r55, %r56};
	ld.global.u32 	%r57, [%rd24+72];
	ld.global.u32 	%r58, [%rd24+76];
	st.local.v2.u32 	[%rd4+72], {%r57, %r58};
	ld.global.u32 	%r59, [%rd24+80];
	ld.global.u32 	%r60, [%rd24+84];
	st.local.v2.u32 	[%rd4+80], {%r59, %r60};
	ld.global.u32 	%r61, [%rd24+88];
	ld.global.u32 	%r62, [%rd24+92];
	st.local.v2.u32 	[%rd4+88], {%r61, %r62};
	ld.global.u32 	%r63, [%rd24+96];
	ld.global.u32 	%r64, [%rd24+100];
	st.local.v2.u32 	[%rd4+96], {%r63, %r64};
	ld.global.u32 	%r65, [%rd24+104];
	ld.global.u32 	%r66, [%rd24+108];
	st.local.v2.u32 	[%rd4+104], {%r65, %r66};
	ld.global.u32 	%r67, [%rd24+112];
	ld.global.u32 	%r68, [%rd24+116];
	st.local.v2.u32 	[%rd4+112], {%r67, %r68};
	mov.b32 	%r391, 0;
$L__BB0_5:
	shl.b32 	%r100, %r391, 2;
	mov.u32 	%r101, data;
	add.s32 	%r102, %r101, %r100;
	ld.shared.u32 	%r103, [%r102];
	setp.lt.s32 	%p5, %r103, %r6;
	setp.ne.s32 	%p6, %r103, %r6;
	selp.s32 	%r104, -1, 0, %p6;
	selp.b32 	%r105, 2, 1, %p5;
	setp.lt.s32 	%p7, %r103, %r7;
	setp.eq.s32 	%p8, %r103, %r7;
	selp.u32 	%r106, 1, 0, %p8;
	add.s32 	%r107, %r104, %r106;
	selp.u32 	%r108, 1, 0, %p7;
	add.s32 	%r109, %r105, %r108;
	setp.lt.s32 	%p9, %r103, %r8;
	setp.eq.s32 	%p10, %r103, %r8;
	selp.u32 	%r110, 1, 0, %p10;
	add.s32 	%r111, %r107, %r110;
	selp.u32 	%r112, 1, 0, %p9;
	add.s32 	%r113, %r109, %r112;
	setp.lt.s32 	%p11, %r103, %r9;
	setp.eq.s32 	%p12, %r103, %r9;
	selp.u32 	%r114, 1, 0, %p12;
	add.s32 	%r115, %r111, %r114;
	selp.u32 	%r116, 1, 0, %p11;
	add.s32 	%r117, %r113, %r116;
	setp.lt.s32 	%p13, %r103, %r10;
	setp.eq.s32 	%p14, %r103, %r10;
	selp.u32 	%r118, 1, 0, %p14;
	add.s32 	%r119, %r115, %r118;
	selp.u32 	%r120, 1, 0, %p13;
	add.s32 	%r121, %r117, %r120;
	setp.lt.s32 	%p15, %r103, %r11;
	setp.eq.s32 	%p16, %r103, %r11;
	selp.u32 	%r122, 1, 0, %p16;
	add.s32 	%r123, %r119, %r122;
	selp.u32 	%r124, 1, 0, %p15;
	add.s32 	%r125, %r121, %r124;
	setp.lt.s32 	%p17, %r103, %r12;
	setp.eq.s32 	%p18, %r103, %r12;
	selp.u32 	%r126, 1, 0, %p18;
	add.s32 	%r127, %r123, %r126;
	selp.u32 	%r128, 1, 0, %p17;
	add.s32 	%r129, %r125, %r128;
	setp.lt.s32 	%p19, %r103, %r13;
	setp.eq.s32 	%p20, %r103, %r13;
	selp.u32 	%r130, 1, 0, %p20;
	add.s32 	%r131, %r127, %r130;
	selp.u32 	%r132, 1, 0, %p19;
	add.s32 	%r133, %r129, %r132;
	setp.lt.s32 	%p21, %r103, %r14;
	setp.eq.s32 	%p22, %r103, %r14;
	selp.u32 	%r134, 1, 0, %p22;
	add.s32 	%r135, %r131, %r134;
	selp.u32 	%r136, 1, 0, %p21;
	add.s32 	%r137, %r133, %r136;
	setp.lt.s32 	%p23, %r103, %r15;
	setp.eq.s32 	%p24, %r103, %r15;
	selp.u32 	%r138, 1, 0, %p24;
	add.s32 	%r139, %r135, %r138;
	selp.u32 	%r140, 1, 0, %p23;
	add.s32 	%r141, %r137, %r140;
	setp.lt.s32 	%p25, %r103, %r16;
	setp.eq.s32 	%p26, %r103, %r16;
	selp.u32 	%r142, 1, 0, %p26;
	add.s32 	%r143, %r139, %r142;
	selp.u32 	%r144, 1, 0, %p25;
	add.s32 	%r145, %r141, %r144;
	setp.lt.s32 	%p27, %r103, %r17;
	setp.eq.s32 	%p28, %r103, %r17;
	selp.u32 	%r146, 1, 0, %p28;
	add.s32 	%r147, %r143, %r146;
	selp.u32 	%r148, 1, 0, %p27;
	add.s32 	%r149, %r145, %r148;
	setp.lt.s32 	%p29, %r103, %r18;
	setp.eq.s32 	%p30, %r103, %r18;
	selp.u32 	%r150, 1, 0, %p30;
	add.s32 	%r151, %r147, %r150;
	selp.u32 	%r152, 1, 0, %p29;
	add.s32 	%r153, %r149, %r152;
	setp.lt.s32 	%p31, %r103, %r19;
	setp.eq.s32 	%p32, %r103, %r19;
	selp.u32 	%r154, 1, 0, %p32;
	add.s32 	%r155, %r151, %r154;
	selp.u32 	%r156, 1, 0, %p31;
	add.s32 	%r157, %r153, %r156;
	setp.lt.s32 	%p33, %r103, %r20;
	setp.eq.s32 	%p34, %r103, %r20;
	selp.u32 	%r158, 1, 0, %p34;
	add.s32 	%r159, %r155, %r158;
	selp.u32 	%r160, 1, 0, %p33;
	add.s32 	%r161, %r157, %r160;
	setp.lt.s32 	%p35, %r103, %r21;
	setp.eq.s32 	%p36, %r103, %r21;
	selp.u32 	%r162, 1, 0, %p36;
	add.s32 	%r163, %r159, %r162;
	selp.u32 	%r164, 1, 0, %p35;
	add.s32 	%r165, %r161, %r164;
	setp.lt.s32 	%p37, %r103, %r22;
	setp.eq.s32 	%p38, %r103, %r22;
	selp.u32 	%r166, 1, 0, %p38;
	add.s32 	%r167, %r163, %r166;
	selp.u32 	%r168, 1, 0, %p37;
	add.s32 	%r169, %r165, %r168;
	setp.lt.s32 	%p39, %r103, %r23;
	setp.eq.s32 	%p40, %r103, %r23;
	selp.u32 	%r170, 1, 0, %p40;
	add.s32 	%r171, %r167, %r170;
	selp.u32 	%r172, 1, 0, %p39;
	add.s32 	%r173, %r169, %r172;
	setp.lt.s32 	%p41, %r103, %r24;
	setp.eq.s32 	%p42, %r103, %r24;
	selp.u32 	%r174, 1, 0, %p42;
	add.s32 	%r175, %r171, %r174;
	selp.u32 	%r176, 1, 0, %p41;
	add.s32 	%r177, %r173, %r176;
	setp.lt.s32 	%p43, %r103, %r25;
	setp.eq.s32 	%p44, %r103, %r25;
	selp.u32 	%r178, 1, 0, %p44;
	add.s32 	%r179, %r175, %r178;
	selp.u32 	%r180, 1, 0, %p43;
	add.s32 	%r181, %r177, %r180;
	setp.lt.s32 	%p45, %r103, %r26;
	setp.eq.s32 	%p46, %r103, %r26;
	selp.u32 	%r182, 1, 0, %p46;
	add.s32 	%r183, %r179, %r182;
	selp.u32 	%r184, 1, 0, %p45;
	add.s32 	%r185, %r181, %r184;
	setp.lt.s32 	%p47, %r103, %r27;
	setp.eq.s32 	%p48, %r103, %r27;
	selp.u32 	%r186, 1, 0, %p48;
	add.s32 	%r187, %r183, %r186;
	selp.u32 	%r188, 1, 0, %p47;
	add.s32 	%r189, %r185, %r188;
	setp.lt.s32 	%p49, %r103, %r28;
	setp.eq.s32 	%p50, %r103, %r28;
	selp.u32 	%r190, 1, 0, %p50;
	add.s32 	%r191, %r187, %r190;
	selp.u32 	%r192, 1, 0, %p49;
	add.s32 	%r193, %r189, %r192;
	setp.lt.s32 	%p51, %r103, %r29;
	setp.eq.s32 	%p52, %r103, %r29;
	selp.u32 	%r194, 1, 0, %p52;
	add.s32 	%r195, %r191, %r194;
	selp.u32 	%r196, 1, 0, %p51;
	add.s32 	%r197, %r193, %r196;
	setp.lt.s32 	%p53, %r103, %r30;
	setp.eq.s32 	%p54, %r103, %r30;
	selp.u32 	%r198, 1, 0, %p54;
	add.s32 	%r199, %r195, %r198;
	selp.u32 	%r200, 1, 0, %p53;
	add.s32 	%r201, %r197, %r200;
	setp.lt.s32 	%p55, %r103, %r31;
	setp.eq.s32 	%p56, %r103, %r31;
	selp.u32 	%r202, 1, 0, %p56;
	add.s32 	%r203, %r199, %r202;
	selp.u32 	%r204, 1, 0, %p55;
	add.s32 	%r205, %r201, %r204;
	setp.lt.s32 	%p57, %r103, %r32;
	setp.eq.s32 	%p58, %r103, %r32;
	selp.u32 	%r206, 1, 0, %p58;
	add.s32 	%r207, %r203, %r206;
	selp.u32 	%r208, 1, 0, %p57;
	add.s32 	%r209, %r205, %r208;
	setp.lt.s32 	%p59, %r103, %r33;
	setp.eq.s32 	%p60, %r103, %r33;
	selp.u32 	%r210, 1, 0, %p60;
	add.s32 	%r211, %r207, %r210;
	selp.u32 	%r212, 1, 0, %p59;
	add.s32 	%r213, %r209, %r212;
	setp.lt.s32 	%p61, %r103, %r34;
	setp.eq.s32 	%p62, %r103, %r34;
	selp.u32 	%r214, 1, 0, %p62;
	add.s32 	%r215, %r211, %r214;
	selp.u32 	%r216, 1, 0, %p61;
	add.s32 	%r217, %r213, %r216;
	setp.lt.s32 	%p63, %r103, %r35;
	setp.eq.s32 	%p64, %r103, %r35;
	selp.u32 	%r218, 1, 0, %p64;
	add.s32 	%r70, %r215, %r218;
	selp.u32 	%r219, 1, 0, %p63;
	add.s32 	%r71, %r217, %r219;
	setp.lt.s32 	%p65, %r70, 0;
	mov.f32 	%f388, 0f00000000;
	@%p65 bra 	$L__BB0_13;
	add.s32 	%r72, %r70, 1;
	and.b32  	%r73, %r72, 3;
	setp.lt.u32 	%p66, %r70, 3;
	mov.f32 	%f388, 0f00000000;
	mov.b32 	%r393, 0;
	@%p66 bra 	$L__BB0_9;
	and.b32  	%r393, %r72, 2147483644;
	mov.f32 	%f388, 0f00000000;
	mov.b32 	%r392, 0;
$L__BB0_8:
	cvt.rn.f32.u32 	%f50, %r392;
	add.f32 	%f51, %f388, %f50;
	add.s32 	%r222, %r392, 1;
	cvt.rn.f32.u32 	%f52, %r222;
	add.f32 	%f53, %f51, %f52;
	add.s32 	%r223, %r392, 2;
	cvt.rn.f32.u32 	%f54, %r223;
	add.f32 	%f55, %f53, %f54;
	add.s32 	%r224, %r392, 3;
	cvt.rn.f32.u32 	%f56, %r224;
	add.f32 	%f388, %f55, %f56;
	add.s32 	%r392, %r392, 4;
	setp.ne.s32 	%p67, %r392, %r393;
	@%p67 bra 	$L__BB0_8;
$L__BB0_9:
	setp.eq.s32 	%p68, %r73, 0;
	@%p68 bra 	$L__BB0_13;
	cvt.rn.f32.u32 	%f57, %r393;
	add.f32 	%f388, %f388, %f57;
	setp.eq.s32 	%p69, %r73, 1;
	@%p69 bra 	$L__BB0_13;
	add.s32 	%r225, %r393, 1;
	cvt.rn.f32.u32 	%f58, %r225;
	add.f32 	%f388, %f388, %f58;
	setp.eq.s32 	%p70, %r73, 2;
	@%p70 bra 	$L__BB0_13;
	add.s32 	%r226, %r393, 2;
	cvt.rn.f32.u32 	%f59, %r226;
	add.f32 	%f388, %f388, %f59;
$L__BB0_13:
	add.s32 	%r227, %r70, 1;
	cvt.rn.f32.u32 	%f60, %r227;
	div.rn.f32 	%f61, %f388, %f60;
	cvt.rn.f32.u32 	%f62, %r71;
	add.f32 	%f63, %f61, %f62;
	mul.wide.u32 	%rd25, %r391, 4;
	add.s64 	%rd26, %rd2, %rd25;
	st.local.f32 	[%rd26], %f63;
	add.s32 	%r391, %r391, 1;
	setp.ne.s32 	%p71, %r391, 30;
	@%p71 bra 	$L__BB0_5;
	mov.b32 	%r394, 0;
$L__BB0_15:
	mul.wide.u32 	%rd27, %r394, 4;
	add.s64 	%rd28, %rd4, %rd27;
	ld.local.u32 	%r229, [%rd28];
	setp.lt.s32 	%p72, %r229, %r39;
	setp.ne.s32 	%p73, %r229, %r39;
	selp.b32 	%r230, 2, 1, %p72;
	selp.s32 	%r231, -1, 0, %p73;
	setp.lt.s32 	%p74, %r229, %r40;
	setp.eq.s32 	%p75, %r229, %r40;
	selp.u32 	%r232, 1, 0, %p74;
	add.s32 	%r233, %r230, %r232;
	selp.u32 	%r234, 1, 0, %p75;
	add.s32 	%r235, %r231, %r234;
	setp.lt.s32 	%p76, %r229, %r41;
	setp.eq.s32 	%p77, %r229, %r41;
	selp.u32 	%r236, 1, 0, %p76;
	add.s32 	%r237, %r233, %r236;
	selp.u32 	%r238, 1, 0, %p77;
	add.s32 	%r239, %r235, %r238;
	setp.lt.s32 	%p78, %r229, %r42;
	setp.eq.s32 	%p79, %r229, %r42;
	selp.u32 	%r240, 1, 0, %p78;
	add.s32 	%r241, %r237, %r240;
	selp.u32 	%r242, 1, 0, %p79;
	add.s32 	%r243, %r239, %r242;
	setp.lt.s32 	%p80, %r229, %r43;
	setp.eq.s32 	%p81, %r229, %r43;
	selp.u32 	%r244, 1, 0, %p80;
	add.s32 	%r245, %r241, %r244;
	selp.u32 	%r246, 1, 0, %p81;
	add.s32 	%r247, %r243, %r246;
	setp.lt.s32 	%p82, %r229, %r44;
	setp.eq.s32 	%p83, %r229, %r44;
	selp.u32 	%r248, 1, 0, %p82;
	add.s32 	%r249, %r245, %r248;
	selp.u32 	%r250, 1, 0, %p83;
	add.s32 	%r251, %r247, %r250;
	setp.lt.s32 	%p84, %r229, %r45;
	setp.eq.s32 	%p85, %r229, %r45;
	selp.u32 	%r252, 1, 0, %p84;
	add.s32 	%r253, %r249, %r252;
	selp.u32 	%r254, 1, 0, %p85;
	add.s32 	%r255, %r251, %r254;
	setp.lt.s32 	%p86, %r229, %r46;
	setp.eq.s32 	%p87, %r229, %r46;
	selp.u32 	%r256, 1, 0, %p86;
	add.s32 	%r257, %r253, %r256;
	selp.u32 	%r258, 1, 0, %p87;
	add.s32 	%r259, %r255, %r258;
	setp.lt.s32 	%p88, %r229, %r47;
	setp.eq.s32 	%p89, %r229, %r47;
	selp.u32 	%r260, 1, 0, %p88;
	add.s32 	%r261, %r257, %r260;
	selp.u32 	%r262, 1, 0, %p89;
	add.s32 	%r263, %r259, %r262;
	setp.lt.s32 	%p90, %r229, %r48;
	setp.eq.s32 	%p91, %r229, %r48;
	selp.u32 	%r264, 1, 0, %p90;
	add.s32 	%r265, %r261, %r264;
	selp.u32 	%r266, 1, 0, %p91;
	add.s32 	%r267, %r263, %r266;
	setp.lt.s32 	%p92, %r229, %r49;
	setp.eq.s32 	%p93, %r229, %r49;
	selp.u32 	%r268, 1, 0, %p92;
	add.s32 	%r269, %r265, %r268;
	selp.u32 	%r270, 1, 0, %p93;
	add.s32 	%r271, %r267, %r270;
	setp.lt.s32 	%p94, %r229, %r50;
	setp.eq.s32 	%p95, %r229, %r50;
	selp.u32 	%r272, 1, 0, %p94;
	add.s32 	%r273, %r269, %r272;
	selp.u32 	%r274, 1, 0, %p95;
	add.s32 	%r275, %r271, %r274;
	setp.lt.s32 	%p96, %r229, %r51;
	setp.eq.s32 	%p97, %r229, %r51;
	selp.u32 	%r276, 1, 0, %p96;
	add.s32 	%r277, %r273, %r276;
	selp.u32 	%r278, 1, 0, %p97;
	add.s32 	%r279, %r275, %r278;
	setp.lt.s32 	%p98, %r229, %r52;
	setp.eq.s32 	%p99, %r229, %r52;
	selp.u32 	%r280, 1, 0, %p98;
	add.s32 	%r281, %r277, %r280;
	selp.u32 	%r282, 1, 0, %p99;
	add.s32 	%r283, %r279, %r282;
	setp.lt.s32 	%p100, %r229, %r53;
	setp.eq.s32 	%p101, %r229, %r53;
	selp.u32 	%r284, 1, 0, %p100;
	add.s32 	%r285, %r281, %r284;
	selp.u32 	%r286, 1, 0, %p101;
	add.s32 	%r287, %r283, %r286;
	setp.lt.s32 	%p102, %r229, %r54;
	setp.eq.s32 	%p103, %r229, %r54;
	selp.u32 	%r288, 1, 0, %p102;
	add.s32 	%r289, %r285, %r288;
	selp.u32 	%r290, 1, 0, %p103;
	add.s32 	%r291, %r287, %r290;
	setp.lt.s32 	%p104, %r229, %r55;
	setp.eq.s32 	%p105, %r229, %r55;
	selp.u32 	%r292, 1, 0, %p104;
	add.s32 	%r293, %r289, %r292;
	selp.u32 	%r294, 1, 0, %p105;
	add.s32 	%r295, %r291, %r294;
	setp.lt.s32 	%p106, %r229, %r56;
	setp.eq.s32 	%p107, %r229, %r56;
	selp.u32 	%r296, 1, 0, %p106;
	add.s32 	%r297, %r293, %r296;
	selp.u32 	%r298, 1, 0, %p107;
	add.s32 	%r299, %r295, %r298;
	setp.lt.s32 	%p108, %r229, %r57;
	setp.eq.s32 	%p109, %r229, %r57;
	selp.u32 	%r300, 1, 0, %p108;
	add.s32 	%r301, %r297, %r300;
	selp.u32 	%r302, 1, 0, %p109;
	add.s32 	%r303, %r299, %r302;
	setp.lt.s32 	%p110, %r229, %r58;
	setp.eq.s32 	%p111, %r229, %r58;
	selp.u32 	%r304, 1, 0, %p110;
	add.s32 	%r305, %r301, %r304;
	selp.u32 	%r306, 1, 0, %p111;
	add.s32 	%r307, %r303, %r306;
	setp.lt.s32 	%p112, %r229, %r59;
	setp.eq.s32 	%p113, %r229, %r59;
	selp.u32 	%r308, 1, 0, %p112;
	add.s32 	%r309, %r305, %r308;
	selp.u32 	%r310, 1, 0, %p113;
	add.s32 	%r311, %r307, %r310;
	setp.lt.s32 	%p114, %r229, %r60;
	setp.eq.s32 	%p115, %r229, %r60;
	selp.u32 	%r312, 1, 0, %p114;
	add.s32 	%r313, %r309, %r312;
	selp.u32 	%r314, 1, 0, %p115;
	add.s32 	%r315, %r311, %r314;
	setp.lt.s32 	%p116, %r229, %r61;
	setp.eq.s32 	%p117, %r229, %r61;
	selp.u32 	%r316, 1, 0, %p116;
	add.s32 	%r317, %r313, %r316;
	selp.u32 	%r318, 1, 0, %p117;
	add.s32 	%r319, %r315, %r318;
	setp.lt.s32 	%p118, %r229, %r62;
	setp.eq.s32 	%p119, %r229, %r62;
	selp.u32 	%r320, 1, 0, %p118;
	add.s32 	%r321, %r317, %r320;
	selp.u32 	%r322, 1, 0, %p119;
	add.s32 	%r323, %r319, %r322;
	setp.lt.s32 	%p120, %r229, %r63;
	setp.eq.s32 	%p121, %r229, %r63;
	selp.u32 	%r324, 1, 0, %p120;
	add.s32 	%r325, %r321, %r324;
	selp.u32 	%r326, 1, 0, %p121;
	add.s32 	%r327, %r323, %r326;
	setp.lt.s32 	%p122, %r229, %r64;
	setp.eq.s32 	%p123, %r229, %r64;
	selp.u32 	%r328, 1, 0, %p122;
	add.s32 	%r329, %r325, %r328;
	selp.u32 	%r330, 1, 0, %p123;
	add.s32 	%r331, %r327, %r330;
	setp.lt.s32 	%p124, %r229, %r65;
	setp.eq.s32 	%p125, %r229, %r65;
	selp.u32 	%r332, 1, 0, %p124;
	add.s32 	%r333, %r329, %r332;
	selp.u32 	%r334, 1, 0, %p125;
	add.s32 	%r335, %r331, %r334;
	setp.lt.s32 	%p126, %r229, %r66;
	setp.eq.s32 	%p127, %r229, %r66;
	selp.u32 	%r336, 1, 0, %p126;
	add.s32 	%r337, %r333, %r336;
	selp.u32 	%r338, 1, 0, %p127;
	add.s32 	%r339, %r335, %r338;
	setp.lt.s32 	%p128, %r229, %r67;
	setp.eq.s32 	%p129, %r229, %r67;
	selp.u32 	%r340, 1, 0, %p128;
	add.s32 	%r341, %r337, %r340;
	selp.u32 	%r342, 1, 0, %p129;
	add.s32 	%r343, %r339, %r342;
	setp.lt.s32 	%p130, %r229, %r68;
	setp.eq.s32 	%p131, %r229, %r68;
	selp.u32 	%r344, 1, 0, %p130;
	add.s32 	%r80, %r341, %r344;
	selp.u32 	%r345, 1, 0, %p131;
	add.s32 	%r81, %r343, %r345;
	setp.lt.s32 	%p132, %r81, 0;
	mov.f32 	%f392, 0f00000000;
	@%p132 bra 	$L__BB0_23;
	add.s32 	%r82, %r81, 1;
	and.b32  	%r83, %r82, 3;
	setp.lt.u32 	%p133, %r81, 3;
	mov.f32 	%f392, 0f00000000;
	mov.b32 	%r396, 0;
	@%p133 bra 	$L__BB0_19;
	and.b32  	%r396, %r82, 2147483644;
	mov.f32 	%f392, 0f00000000;
	mov.b32 	%r395, 0;
$L__BB0_18:
	cvt.rn.f32.u32 	%f68, %r395;
	add.f32 	%f69, %f392, %f68;
	add.s32 	%r348, %r395, 1;
	cvt.rn.f32.u32 	%f70, %r348;
	add.f32 	%f71, %f69, %f70;
	add.s32 	%r349, %r395, 2;
	cvt.rn.f32.u32 	%f72, %r349;
	add.f32 	%f73, %f71, %f72;
	add.s32 	%r350, %r395, 3;
	cvt.rn.f32.u32 	%f74, %r350;
	add.f32 	%f392, %f73, %f74;
	add.s32 	%r395, %r395, 4;
	setp.ne.s32 	%p134, %r395, %r396;
	@%p134 bra 	$L__BB0_18;
$L__BB0_19:
	setp.eq.s32 	%p135, %r83, 0;
	@%p135 bra 	$L__BB0_23;
	cvt.rn.f32.u32 	%f75, %r396;
	add.f32 	%f392, %f392, %f75;
	setp.eq.s32 	%p136, %r83, 1;
	@%p136 bra 	$L__BB0_23;
	add.s32 	%r351, %r396, 1;
	cvt.rn.f32.u32 	%f76, %r351;
	add.f32 	%f392, %f392, %f76;
	setp.eq.s32 	%p137, %r83, 2;
	@%p137 bra 	$L__BB0_23;
	add.s32 	%r352, %r396, 2;
	cvt.rn.f32.u32 	%f77, %r352;
	add.f32 	%f392, %f392, %f77;
$L__BB0_23:
	add.s32 	%r353, %r81, 1;
	cvt.rn.f32.u32 	%f78, %r353;
	div.rn.f32 	%f79, %f392, %f78;
	cvt.rn.f32.u32 	%f80, %r80;
	add.f32 	%f81, %f79, %f80;
	mul.wide.u32 	%rd29, %r394, 4;
	add.s64 	%rd30, %rd3, %rd29;
	st.local.f32 	[%rd30], %f81;
	add.s32 	%r394, %r394, 1;
	setp.ne.s32 	%p138, %r394, 30;
	@%p138 bra 	$L__BB0_15;
	ld.local.v2.f32 	{%f83, %f84}, [%rd2];
	add.f32 	%f85, %f83, 0f00000000;
	add.f32 	%f86, %f85, %f84;
	ld.local.v2.f32 	{%f87, %f88}, [%rd2+8];
	add.f32 	%f89, %f86, %f87;
	add.f32 	%f90, %f89, %f88;
	ld.local.v2.f32 	{%f91, %f92}, [%rd2+16];
	add.f32 	%f93, %f90, %f91;
	add.f32 	%f94, %f93, %f92;
	ld.local.v2.f32 	{%f95, %f96}, [%rd2+24];
	add.f32 	%f97, %f94, %f95;
	add.f32 	%f98, %f97, %f96;
	ld.local.v2.f32 	{%f99, %f100}, [%rd2+32];
	add.f32 	%f101, %f98, %f99;
	add.f32 	%f102, %f101, %f100;
	ld.local.v2.f32 	{%f103, %f104}, [%rd2+40];
	add.f32 	%f105, %f102, %f103;
	add.f32 	%f106, %f105, %f104;
	ld.local.v2.f32 	{%f107, %f108}, [%rd2+48];
	add.f32 	%f109, %f106, %f107;
	add.f32 	%f110, %f109, %f108;
	ld.local.v2.f32 	{%f111, %f112}, [%rd2+56];
	add.f32 	%f113, %f110, %f111;
	add.f32 	%f114, %f113, %f112;
	ld.local.v2.f32 	{%f115, %f116}, [%rd2+64];
	add.f32 	%f117, %f114, %f115;
	add.f32 	%f118, %f117, %f116;
	ld.local.v2.f32 	{%f119, %f120}, [%rd2+72];
	add.f32 	%f121, %f118, %f119;
	add.f32 	%f122, %f121, %f120;
	ld.local.v2.f32 	{%f123, %f124}, [%rd2+80];
	add.f32 	%f125, %f122, %f123;
	add.f32 	%f126, %f125, %f124;
	ld.local.v2.f32 	{%f127, %f128}, [%rd2+88];
	add.f32 	%f129, %f126, %f127;
	add.f32 	%f130, %f129, %f128;
	ld.local.v2.f32 	{%f131, %f132}, [%rd2+96];
	add.f32 	%f133, %f130, %f131;
	add.f32 	%f134, %f133, %f132;
	ld.local.v2.f32 	{%f135, %f136}, [%rd2+104];
	add.f32 	%f137, %f134, %f135;
	add.f32 	%f138, %f137, %f136;
	ld.local.v2.f32 	{%f139, %f140}, [%rd2+112];
	add.f32 	%f141, %f138, %f139;
	add.f32 	%f142, %f141, %f140;
	div.rn.f32 	%f17, %f142, 0f41F00000;
	ld.local.v2.f32 	{%f143, %f144}, [%rd3];
	add.f32 	%f145, %f143, 0f00000000;
	add.f32 	%f146, %f145, %f144;
	ld.local.v2.f32 	{%f147, %f148}, [%rd3+8];
	add.f32 	%f149, %f146, %f147;
	add.f32 	%f150, %f149, %f148;
	ld.local.v2.f32 	{%f151, %f152}, [%rd3+16];
	add.f32 	%f153, %f150, %f151;
	add.f32 	%f154, %f153, %f152;
	ld.local.v2.f32 	{%f155, %f156}, [%rd3+24];
	add.f32 	%f157, %f154, %f155;
	add.f32 	%f158, %f157, %f156;
	ld.local.v2.f32 	{%f159, %f160}, [%rd3+32];
	add.f32 	%f161, %f158, %f159;
	add.f32 	%f162, %f161, %f160;
	ld.local.v2.f32 	{%f163, %f164}, [%rd3+40];
	add.f32 	%f165, %f162, %f163;
	add.f32 	%f166, %f165, %f164;
	ld.local.v2.f32 	{%f167, %f168}, [%rd3+48];
	add.f32 	%f169, %f166, %f167;
	add.f32 	%f170, %f169, %f168;
	ld.local.v2.f32 	{%f171, %f172}, [%rd3+56];
	add.f32 	%f173, %f170, %f171;
	add.f32 	%f174, %f173, %f172;
	ld.local.v2.f32 	{%f175, %f176}, [%rd3+64];
	add.f32 	%f177, %f174, %f175;
	add.f32 	%f178, %f177, %f176;
	ld.local.v2.f32 	{%f179, %f180}, [%rd3+72];
	add.f32 	%f181, %f178, %f179;
	add.f32 	%f182, %f181, %f180;
	ld.local.v2.f32 	{%f183, %f184}, [%rd3+80];
	add.f32 	%f185, %f182, %f183;
	add.f32 	%f186, %f185, %f184;
	ld.local.v2.f32 	{%f187, %f188}, [%rd3+88];
	add.f32 	%f189, %f186, %f187;
	add.f32 	%f190, %f189, %f188;
	ld.local.v2.f32 	{%f191, %f192}, [%rd3+96];
	add.f32 	%f193, %f190, %f191;
	add.f32 	%f194, %f193, %f192;
	ld.local.v2.f32 	{%f195, %f196}, [%rd3+104];
	add.f32 	%f197, %f194, %f195;
	add.f32 	%f198, %f197, %f196;
	ld.local.v2.f32 	{%f199, %f200}, [%rd3+112];
	add.f32 	%f201, %f198, %f199;
	add.f32 	%f202, %f201, %f200;
	div.rn.f32 	%f18, %f202, 0f41F00000;
	mov.f32 	%f393, 0f00000000;
	mov.b32 	%r397, 0;
	mov.f32 	%f394, %f393;
	mov.f32 	%f395, %f393;
$L__BB0_25:
	mul.wide.u32 	%rd31, %r397, 4;
	add.s64 	%rd32, %rd2, %rd31;
	ld.local.f32 	%f204, [%rd32];
	sub.f32 	%f22, %f204, %f17;
	add.s64 	%rd33, %rd3, %rd31;
	ld.local.f32 	%f205, [%rd33];
	sub.f32 	%f23, %f205, %f18;
	fma.rn.f32 	%f393, %f22, %f23, %f393;
	abs.f32 	%f25, %f22;
	setp.eq.f32 	%p139, %f22, 0f3F800000;
	mov.f32 	%f396, 0f3F800000;
	@%p139 bra 	$L__BB0_30;
	setp.num.f32 	%p140, %f25, %f25;
	@%p140 bra 	$L__BB0_28;
	mov.f32 	%f261, 0f40000000;
	add.rn.f32 	%f396, %f22, %f261;
	bra.uni 	$L__BB0_30;
$L__BB0_28:
	setp.lt.f32 	%p141, %f25, 0f00800000;
	mul.f32 	%f206, %f25, 0f4B800000;
	selp.f32 	%f207, %f206, %f25, %p141;
	mov.b32 	%r355, %f207;
	add.s32 	%r356, %r355, -1060439283;
	and.b32  	%r357, %r356, -8388608;
	sub.s32 	%r358, %r355, %r357;
	mov.b32 	%f208, %r358;
	cvt.rn.f32.s32 	%f209, %r357;
	selp.f32 	%f210, 0fC1C00000, 0f00000000, %p141;
	fma.rn.f32 	%f211, %f209, 0f34000000, %f210;
	add.f32 	%f212, %f208, 0fBF800000;
	add.f32 	%f213, %f208, 0f3F800000;
	rcp.approx.ftz.f32 	%f214, %f213;
	add.f32 	%f215, %f212, %f212;
	mul.f32 	%f216, %f215, %f214;
	mul.f32 	%f217, %f216, %f216;
	neg.f32 	%f218, %f216;
	sub.f32 	%f219, %f212, %f216;
	add.f32 	%f220, %f219, %f219;
	fma.rn.f32 	%f221, %f218, %f212, %f220;
	mul.rn.f32 	%f222, %f214, %f221;
	fma.rn.f32 	%f223, %f217, 0f3A2C32E4, 0f3B52E7DB;
	fma.rn.f32 	%f224, %f223, %f217, 0f3C93BB73;
	fma.rn.f32 	%f225, %f224, %f217, 0f3DF6384F;
	mul.rn.f32 	%f226, %f225, %f217;
	fma.rn.f32 	%f227, %f216, 0f3FB8AA3B, %f211;
	mul.f32 	%f228, %f226, 0f40400000;
	sub.f32 	%f229, %f211, %f227;
	fma.rn.f32 	%f230, %f216, 0f3FB8AA3B, %f229;
	fma.rn.f32 	%f231, %f222, 0f3FB8AA3B, %f230;
	fma.rn.f32 	%f232, %f216, 0f32A55E34, %f231;
	fma.rn.f32 	%f233, %f228, %f222, %f232;
	fma.rn.f32 	%f234, %f226, %f216, %f233;
	add.rn.f32 	%f235, %f227, %f234;
	mov.f32 	%f236, 0f40000000;
	mul.rn.f32 	%f237, %f235, %f236;
	cvt.rni.f32.f32 	%f238, %f237;
	sub.f32 	%f239, %f237, %f238;
	neg.f32 	%f240, %f237;
	fma.rn.f32 	%f241, %f235, 0f40000000, %f240;
	neg.f32 	%f242, %f227;
	add.rn.f32 	%f243, %f235, %f242;
	neg.f32 	%f244, %f243;
	add.rn.f32 	%f245, %f234, %f244;
	fma.rn.f32 	%f246, %f245, 0f40000000, %f241;
	add.f32 	%f247, %f239, %f246;
	setp.gt.f32 	%p142, %f238, 0f00000000;
	selp.b32 	%r359, 0, -2097152000, %p142;
	setp.neu.f32 	%p143, %f22, 0f00000000;
	setp.neu.f32 	%p144, %f25, 0f7F800000;
	setp.lt.f32 	%p145, %f237, 0f00000000;
	selp.f32 	%f248, 0f00000000, 0f7F800000, %p145;
	abs.f32 	%f249, %f237;
	setp.gt.f32 	%p146, %f249, 0f43180000;
	cvt.rzi.s32.f32 	%r360, %f238;
	shl.b32 	%r361, %r360, 23;
	sub.s32 	%r362, %r361, %r359;
	mov.b32 	%f250, %r362;
	add.s32 	%r363, %r359, 2130706432;
	mov.b32 	%f251, %r363;
	fma.rn.f32 	%f252, %f247, 0f391FCB8E, 0f3AAF85ED;
	fma.rn.f32 	%f253, %f252, %f247, 0f3C1D9856;
	fma.rn.f32 	%f254, %f253, %f247, 0f3D6357BB;
	fma.rn.f32 	%f255, %f254, %f247, 0f3E75FDEC;
	fma.rn.f32 	%f256, %f255, %f247, 0f3F317218;
	fma.rn.f32 	%f257, %f256, %f247, 0f3F800000;
	mul.f32 	%f258, %f257, %f251;
	mul.f32 	%f259, %f258, %f250;
	selp.f32 	%f396, %f248, %f259, %p146;
	and.pred  	%p147, %p143, %p144;
	@%p147 bra 	$L__BB0_30;
	add.f32 	%f260, %f22, %f22;
	mov.b32 	%r364, %f260;
	and.b32  	%r365, %r364, 2147483647;
	mov.b32 	%f396, %r365;
$L__BB0_30:
	add.f32 	%f394, %f394, %f396;
	abs.f32 	%f31, %f23;
	setp.eq.f32 	%p148, %f23, 0f3F800000;
	mov.f32 	%f397, 0f3F800000;
	@%p148 bra 	$L__BB0_35;
	setp.num.f32 	%p149, %f31, %f31;
	@%p149 bra 	$L__BB0_33;
	mov.f32 	%f318, 0f40000000;
	add.rn.f32 	%f397, %f23, %f318;
	bra.uni 	$L__BB0_35;
$L__BB0_33:
	setp.lt.f32 	%p150, %f31, 0f00800000;
	mul.f32 	%f263, %f31, 0f4B800000;
	selp.f32 	%f264, %f263, %f31, %p150;
	mov.b32 	%r366, %f264;
	add.s32 	%r367, %r366, -1060439283;
	and.b32  	%r368, %r367, -8388608;
	sub.s32 	%r369, %r366, %r368;
	mov.b32 	%f265, %r369;
	cvt.rn.f32.s32 	%f266, %r368;
	selp.f32 	%f267, 0fC1C00000, 0f00000000, %p150;
	fma.rn.f32 	%f268, %f266, 0f34000000, %f267;
	add.f32 	%f269, %f265, 0fBF800000;
	add.f32 	%f270, %f265, 0f3F800000;
	rcp.approx.ftz.f32 	%f271, %f270;
	add.f32 	%f272, %f269, %f269;
	mul.f32 	%f273, %f272, %f271;
	mul.f32 	%f274, %f273, %f273;
	neg.f32 	%f275, %f273;
	sub.f32 	%f276, %f269, %f273;
	add.f32 	%f277, %f276, %f276;
	fma.rn.f32 	%f278, %f275, %f269, %f277;
	mul.rn.f32 	%f279, %f271, %f278;
	fma.rn.f32 	%f280, %f274, 0f3A2C32E4, 0f3B52E7DB;
	fma.rn.f32 	%f281, %f280, %f274, 0f3C93BB73;
	fma.rn.f32 	%f282, %f281, %f274, 0f3DF6384F;
	mul.rn.f32 	%f283, %f282, %f274;
	fma.rn.f32 	%f284, %f273, 0f3FB8AA3B, %f268;
	mul.f32 	%f285, %f283, 0f40400000;
	sub.f32 	%f286, %f268, %f284;
	fma.rn.f32 	%f287, %f273, 0f3FB8AA3B, %f286;
	fma.rn.f32 	%f288, %f279, 0f3FB8AA3B, %f287;
	fma.rn.f32 	%f289, %f273, 0f32A55E34, %f288;
	fma.rn.f32 	%f290, %f285, %f279, %f289;
	fma.rn.f32 	%f291, %f283, %f273, %f290;
	add.rn.f32 	%f292, %f284, %f291;
	mov.f32 	%f293, 0f40000000;
	mul.rn.f32 	%f294, %f292, %f293;
	cvt.rni.f32.f32 	%f295, %f294;
	sub.f32 	%f296, %f294, %f295;
	neg.f32 	%f297, %f294;
	fma.rn.f32 	%f298, %f292, 0f40000000, %f297;
	neg.f32 	%f299, %f284;
	add.rn.f32 	%f300, %f292, %f299;
	neg.f32 	%f301, %f300;
	add.rn.f32 	%f302, %f291, %f301;
	fma.rn.f32 	%f303, %f302, 0f40000000, %f298;
	add.f32 	%f304, %f296, %f303;
	setp.gt.f32 	%p151, %f295, 0f00000000;
	selp.b32 	%r370, 0, -2097152000, %p151;
	setp.neu.f32 	%p152, %f23, 0f00000000;
	setp.neu.f32 	%p153, %f31, 0f7F800000;
	setp.lt.f32 	%p154, %f294, 0f00000000;
	selp.f32 	%f305, 0f00000000, 0f7F800000, %p154;
	abs.f32 	%f306, %f294;
	setp.gt.f32 	%p155, %f306, 0f43180000;
	cvt.rzi.s32.f32 	%r371, %f295;
	shl.b32 	%r372, %r371, 23;
	sub.s32 	%r373, %r372, %r370;
	mov.b32 	%f307, %r373;
	add.s32 	%r374, %r370, 2130706432;
	mov.b32 	%f308, %r374;
	fma.rn.f32 	%f309, %f304, 0f391FCB8E, 0f3AAF85ED;
	fma.rn.f32 	%f310, %f309, %f304, 0f3C1D9856;
	fma.rn.f32 	%f311, %f310, %f304, 0f3D6357BB;
	fma.rn.f32 	%f312, %f311, %f304, 0f3E75FDEC;
	fma.rn.f32 	%f313, %f312, %f304, 0f3F317218;
	fma.rn.f32 	%f314, %f313, %f304, 0f3F800000;
	mul.f32 	%f315, %f314, %f308;
	mul.f32 	%f316, %f315, %f307;
	selp.f32 	%f397, %f305, %f316, %p155;
	and.pred  	%p156, %p152, %p153;
	@%p156 bra 	$L__BB0_35;
	add.f32 	%f317, %f23, %f23;
	mov.b32 	%r375, %f317;
	and.b32  	%r376, %r375, 2147483647;
	mov.b32 	%f397, %r376;
$L__BB0_35:
	add.f32 	%f395, %f395, %f397;
	add.s32 	%r397, %r397, 1;
	setp.ne.s32 	%p157, %r397, 30;
	@%p157 bra 	$L__BB0_25;
	setp.eq.f32 	%p158, %f394, 0f00000000;
	setp.eq.f32 	%p159, %f395, 0f00000000;
	mov.f32 	%f398, 0f00000000;
	or.pred  	%p160, %p158, %p159;
	@%p160 bra 	$L__BB0_38;
	mul.f32 	%f320, %f395, %f394;
	sqrt.rn.f32 	%f321, %f320;
	div.rn.f32 	%f398, %f393, %f321;
$L__BB0_38:
	ld.param.u64 	%rd48, [_Z15spearCUDASharedPKimPfmS1_m_param_3];
	ld.param.u64 	%rd47, [_Z15spearCUDASharedPKimPfmS1_m_param_2];
	cvt.s64.s32 	%rd5, %r37;
	mov.u32 	%r377, %ctaid.x;
	cvt.u64.u32 	%rd34, %r377;
	mad.lo.s64 	%rd35, %rd48, %rd34, %rd5;
	cvta.to.global.u64 	%rd36, %rd47;
	shl.b64 	%rd37, %rd35, 2;
	add.s64 	%rd38, %rd36, %rd37;
	st.global.f32 	[%rd38+4], %f398;
	setp.eq.f32 	%p161, %f398, 0f00000000;
	mov.f32 	%f400, 0f00000000;
	@%p161 bra 	$L__BB0_45;
	abs.f32 	%f39, %f398;
	setp.eq.f32 	%p162, %f398, 0f3F800000;
	mov.f32 	%f399, 0f3F800000;
	@%p162 bra 	$L__BB0_44;
	setp.num.f32 	%p163, %f39, %f39;
	@%p163 bra 	$L__BB0_42;
	mov.f32 	%f379, 0f40000000;
	add.rn.f32 	%f399, %f398, %f379;
	bra.uni 	$L__BB0_44;
$L__BB0_42:
	setp.lt.f32 	%p164, %f39, 0f00800000;
	mul.f32 	%f324, %f39, 0f4B800000;
	selp.f32 	%f325, %f324, %f39, %p164;
	mov.b32 	%r378, %f325;
	add.s32 	%r379, %r378, -1060439283;
	and.b32  	%r380, %r379, -8388608;
	sub.s32 	%r381, %r378, %r380;
	mov.b32 	%f326, %r381;
	cvt.rn.f32.s32 	%f327, %r380;
	selp.f32 	%f328, 0fC1C00000, 0f00000000, %p164;
	fma.rn.f32 	%f329, %f327, 0f34000000, %f328;
	add.f32 	%f330, %f326, 0fBF800000;
	add.f32 	%f331, %f326, 0f3F800000;
	rcp.approx.ftz.f32 	%f332, %f331;
	add.f32 	%f333, %f330, %f330;
	mul.f32 	%f334, %f333, %f332;
	mul.f32 	%f335, %f334, %f334;
	neg.f32 	%f336, %f334;
	sub.f32 	%f337, %f330, %f334;
	add.f32 	%f338, %f337, %f337;
	fma.rn.f32 	%f339, %f336, %f330, %f338;
	mul.rn.f32 	%f340, %f332, %f339;
	fma.rn.f32 	%f341, %f335, 0f3A2C32E4, 0f3B52E7DB;
	fma.rn.f32 	%f342, %f341, %f335, 0f3C93BB73;
	fma.rn.f32 	%f343, %f342, %f335, 0f3DF6384F;
	mul.rn.f32 	%f344, %f343, %f335;
	fma.rn.f32 	%f345, %f334, 0f3FB8AA3B, %f329;
	mul.f32 	%f346, %f344, 0f40400000;
	sub.f32 	%f347, %f329, %f345;
	fma.rn.f32 	%f348, %f334, 0f3FB8AA3B, %f347;
	fma.rn.f32 	%f349, %f340, 0f3FB8AA3B, %f348;
	fma.rn.f32 	%f350, %f334, 0f32A55E34, %f349;
	fma.rn.f32 	%f351, %f346, %f340, %f350;
	fma.rn.f32 	%f352, %f344, %f334, %f351;
	add.rn.f32 	%f353, %f345, %f352;
	mov.f32 	%f354, 0f40000000;
	mul.rn.f32 	%f355, %f353, %f354;
	cvt.rni.f32.f32 	%f356, %f355;
	sub.f32 	%f357, %f355, %f356;
	neg.f32 	%f358, %f355;
	fma.rn.f32 	%f359, %f353, 0f40000000, %f358;
	neg.f32 	%f360, %f345;
	add.rn.f32 	%f361, %f353, %f360;
	neg.f32 	%f362, %f361;
	add.rn.f32 	%f363, %f352, %f362;
	fma.rn.f32 	%f364, %f363, 0f40000000, %f359;
	add.f32 	%f365, %f357, %f364;
	setp.gt.f32 	%p165, %f356, 0f00000000;
	selp.b32 	%r382, 0, -2097152000, %p165;
	setp.neu.f32 	%p166, %f39, 0f7F800000;
	setp.lt.f32 	%p167, %f355, 0f00000000;
	selp.f32 	%f366, 0f00000000, 0f7F800000, %p167;
	abs.f32 	%f367, %f355;
	setp.gt.f32 	%p168, %f367, 0f43180000;
	cvt.rzi.s32.f32 	%r383, %f356;
	shl.b32 	%r384, %r383, 23;
	sub.s32 	%r385, %r384, %r382;
	mov.b32 	%f368, %r385;
	add.s32 	%r386, %r382, 2130706432;
	mov.b32 	%f369, %r386;
	fma.rn.f32 	%f370, %f365, 0f391FCB8E, 0f3AAF85ED;
	fma.rn.f32 	%f371, %f370, %f365, 0f3C1D9856;
	fma.rn.f32 	%f372, %f371, %f365, 0f3D6357BB;
	fma.rn.f32 	%f373, %f372, %f365, 0f3E75FDEC;
	fma.rn.f32 	%f374, %f373, %f365, 0f3F317218;
	fma.rn.f32 	%f375, %f374, %f365, 0f3F800000;
	mul.f32 	%f376, %f375, %f369;
	mul.f32 	%f377, %f376, %f368;
	selp.f32 	%f399, %f366, %f377, %p168;
	@%p166 bra 	$L__BB0_44;
	add.f32 	%f378, %f398, %f398;
	mov.b32 	%r387, %f378;
	and.b32  	%r388, %r387, 2147483647;
	mov.b32 	%f399, %r388;
$L__BB0_44:
	mov.f32 	%f380, 0f3F800000;
	sub.f32 	%f381, %f380, %f399;
	mov.f32 	%f382, 0f41E00000;
	div.rn.f32 	%f383, %f382, %f381;
	sqrt.rn.f32 	%f384, %f383;
	mul.f32 	%f400, %f398, %f384;
$L__BB0_45:
	ld.param.u64 	%rd50, [_Z15spearCUDASharedPKimPfmS1_m_param_5];
	ld.param.u64 	%rd49, [_Z15spearCUDASharedPKimPfmS1_m_param_4];
	mad.lo.s64 	%rd40, %rd50, %rd34, %rd5;
	cvta.to.global.u64 	%rd41, %rd49;
	shl.b64 	%rd42, %rd40, 2;
	add.s64 	%rd43, %rd41, %rd42;
	st.global.f32 	[%rd43+4], %f400;
	setp.lt.s32 	%p169, %r390, %r36;
	setp.lt.u32 	%p170, %r390, %r3;
	and.pred  	%p171, %p169, %p170;
	@%p171 bra 	$L__BB0_4;
$L__BB0_46:
	ret;

}


// ===== COMPILED SASS (sm_100) =====

	.target	sm_100

	.elftype	@"ET_EXEC"


//--------------------- .note.nv.tkinfo           --------------------------
	.section	.note.nv.tkinfo,"",@"SHT_NOTE"
	.sectionflags	@"SHF_NOTE_NV_TKINFO"
	.tkinfo
        /*0018*/ 	.word	0x00000002
        /*0030*/ 	.string	""
        /*0030*/ 	.string	"ptxas"
        /*0030*/ 	.string	"Cuda compilation tools, release 13.0, V13.0.88"
        /*0030*/ 	.string	"Build cuda_13.0.r13.0/compiler.36424714_0"
        /*0030*/ 	.string	"-arch sm_100 -m 64 "



//--------------------- .note.nv.cuinfo           --------------------------
	.section	.note.nv.cuinfo,"",@"SHT_NOTE"
	.sectionflags	@"SHF_NOTE_NV_CUINFO"
        /*0018*/ 	.short	0x0002
        /*001a*/ 	.short	0x0064
        /*001c*/ 	.short	0x0082
	.zero		2


//--------------------- .nv.info                  --------------------------
	.section	.nv.info,"",@"SHT_CUDA_INFO"
	.align	4


	//----- nvinfo : EIATTR_REGCOUNT
	.align		4
        /*0000*/ 	.byte	0x04, 0x2f
        /*0002*/ 	.short	(.L_1 - .L_0)
	.align		4
.L_0:
        /*0004*/ 	.word	index@(_Z15spearCUDASharedPKimPfmS1_m)
        /*0008*/ 	.word	0x00000051


	//----- nvinfo : EIATTR_FRAME_SIZE
	.align		4
.L_1:
        /*000c*/ 	.byte	0x04, 0x11
        /*000e*/ 	.short	(.L_3 - .L_2)
	.align		4
.L_2:
        /*0010*/ 	.word	index@($__internal_1_$__cuda_sm3x_div_rn_noftz_f32_slowpath)
        /*0014*/ 	.word	0x00000168


	//----- nvinfo : EIATTR_FRAME_SIZE
	.align		4
.L_3:
        /*0018*/ 	.byte	0x04, 0x11
        /*001a*/ 	.short	(.L_5 - .L_4)
	.align		4
.L_4:
        /*001c*/ 	.word	index@($__internal_0_$__cuda_sm20_sqrt_rn_f32_slowpath)
        /*0020*/ 	.word	0x00000168


	//----- nvinfo : EIATTR_FRAME_SIZE
	.align		4
.L_5:
        /*0024*/ 	.byte	0x04, 0x11
        /*0026*/ 	.short	(.L_7 - .L_6)
	.align		4
.L_6:
        /*0028*/ 	.word	index@(_Z15spearCUDASharedPKimPfmS1_m)
        /*002c*/ 	.word	0x00000168


	//----- nvinfo : EIATTR_MIN_STACK_SIZE
	.align		4
.L_7:
        /*0030*/ 	.byte	0x04, 0x12
        /*0032*/ 	.short	(.L_9 - .L_8)
	.align		4
.L_8:
        /*0034*/ 	.word	index@(_Z15spearCUDASharedPKimPfmS1_m)
        /*0038*/ 	.word	0x00000168
.L_9:


//--------------------- .nv.compat                --------------------------
	.section	.nv.compat,"",@"SHT_CUDA_COMPAT_INFO"
	.align	4
        /*0000*/ 	.byte	0x02, 0x09, 0x00, 0x00, 0x02, 0x02, 0x01, 0x00, 0x02, 0x05, 0x05, 0x00, 0x03, 0x07, 0x01, 0x01
        /*0010*/ 	.byte	0x02, 0x03, 0x00, 0x00, 0x02, 0x06, 0x01, 0x00, 0x04, 0x0b, 0x08, 0x00, 0x01, 0x00, 0x00, 0x00
        /*0020*/ 	.byte	0x00, 0x00, 0x00, 0x00


//--------------------- .nv.info._Z15spearCUDASharedPKimPfmS1_m --------------------------
	.section	.nv.info._Z15spearCUDASharedPKimPfmS1_m,"",@"SHT_CUDA_INFO"
	.sectionflags	@""
	.align	4


	//----- nvinfo : EIATTR_CUDA_API_VERSION
	.align		4
        /*0000*/ 	.byte	0x04, 0x37
        /*0002*/ 	.short	(.L_11 - .L_10)
.L_10:
        /*0004*/ 	.word	0x00000082


	//----- nvinfo : EIATTR_KPARAM_INFO
	.align		4
.L_11:
        /*0008*/ 	.byte	0x04, 0x17
        /*000a*/ 	.short	(.L_13 - .L_12)
.L_12:
        /*000c*/ 	.word	0x00000000
        /*0010*/ 	.short	0x0005
        /*0012*/ 	.short	0x0028
        /*0014*/ 	.byte	0x00, 0xf0, 0x21, 0x00


	//----- nvinfo : EIATTR_KPARAM_INFO
	.align		4
.L_13:
        /*0018*/ 	.byte	0x04, 0x17
        /*001a*/ 	.short	(.L_15 - .L_14)
.L_14:
        /*001c*/ 	.word	0x00000000
        /*0020*/ 	.short	0x0004
        /*0022*/ 	.short	0x0020
        /*0024*/ 	.byte	0x00, 0xf5, 0x21, 0x00


	//----- nvinfo : EIATTR_KPARAM_INFO
	.align		4
.L_15:
        /*0028*/ 	.byte	0x04, 0x17
        /*002a*/ 	.short	(.L_17 - .L_16)
.L_16:
        /*002c*/ 	.word	0x00000000
        /*0030*/ 	.short	0x0003
        /*0032*/ 	.short	0x0018
        /*0034*/ 	.byte	0x00, 0xf0, 0x21, 0x00


	//----- nvinfo : EIATTR_KPARAM_INFO
	.align		4
.L_17:
        /*0038*/ 	.byte	0x04, 0x17
        /*003a*/ 	.short	(.L_19 - .L_18)
.L_18:
        /*003c*/ 	.word	0x00000000
        /*0040*/ 	.short	0x0002
        /*0042*/ 	.short	0x0010
        /*0044*/ 	.byte	0x00, 0xf5, 0x21, 0x00


	//----- nvinfo : EIATTR_KPARAM_INFO
	.align		4
.L_19:
        /*0048*/ 	.byte	0x04, 0x17
        /*004a*/ 	.short	(.L_21 - .L_20)
.L_20:
        /*004c*/ 	.word	0x00000000
        /*0050*/ 	.short	0x0001
        /*0052*/ 	.short	0x0008
        /*0054*/ 	.byte	0x00, 0xf0, 0x21, 0x00


	//----- nvinfo : EIATTR_KPARAM_INFO
	.align		4
.L_21:
        /*0058*/ 	.byte	0x04, 0x17
        /*005a*/ 	.short	(.L_23 - .L_22)
.L_22:
        /*005c*/ 	.word	0x00000000
        /*0060*/ 	.short	0x0000
        /*0062*/ 	.short	0x0000
        /*0064*/ 	.byte	0x00, 0xf5, 0x21, 0x00


	//----- nvinfo : EIATTR_SPARSE_MMA_MASK
	.align		4
.L_23:
        /*0068*/ 	.byte	0x03, 0x50
        /*006a*/ 	.short	0x0000


	//----- nvinfo : EIATTR_MAXREG_COUNT
	.align		4
        /*006c*/ 	.byte	0x03, 0x1b
        /*006e*/ 	.short	0x00ff


	//----- nvinfo : EIATTR_NUM_BARRIERS
	.align		4
        /*0070*/ 	.byte	0x02, 0x4c
        /*0072*/ 	.byte	0x01
	.zero		1


	//----- nvinfo : EIATTR_MERCURY_ISA_VERSION
	.align		4
        /*0074*/ 	.byte	0x03, 0x5f
        /*0076*/ 	.short	0x0101


	//----- nvinfo : EIATTR_VRC_CTA_INIT_COUNT
	.align		4
        /*0078*/ 	.byte	0x02, 0x4a
	.zero		1
	.zero		1


	//----- nvinfo : EIATTR_EXIT_INSTR_OFFSETS
	.align		4
        /*007c*/ 	.byte	0x04, 0x1c
        /*007e*/ 	.short	(.L_25 - .L_24)


	//   ....[0]....
.L_24:
        /*0080*/ 	.word	0x000002d0


	//   ....[1]....
        /*0084*/ 	.word	0x00004cd0


	//----- nvinfo : EIATTR_CRS_STACK_SIZE
	.align		4
.L_25:
        /*0088*/ 	.byte	0x04, 0x1e
        /*008a*/ 	.short	(.L_27 - .L_26)
.L_26:
        /*008c*/ 	.word	0x00000000


	//----- nvinfo : EIATTR_CBANK_PARAM_SIZE
	.align		4
.L_27:
        /*0090*/ 	.byte	0x03, 0x19
        /*0092*/ 	.short	0x0030


	//----- nvinfo : EIATTR_PARAM_CBANK
	.align		4
        /*0094*/ 	.byte	0x04, 0x0a
        /*0096*/ 	.short	(.L_29 - .L_28)
	.align		4
.L_28:
        /*0098*/ 	.word	index@(.nv.constant0._Z15spearCUDASharedPKimPfmS1_m)
        /*009c*/ 	.short	0x0380
        /*009e*/ 	.short	0x0030


	//----- nvinfo : EIATTR_SW_WAR
	.align		4
.L_29:
        /*00a0*/ 	.byte	0x04, 0x36
        /*00a2*/ 	.short	(.L_31 - .L_30)
.L_30:
        /*00a4*/ 	.word	0x00000008
.L_31:


//--------------------- .nv.callgraph             --------------------------
	.section	.nv.callgraph,"",@"SHT_CUDA_CALLGRAPH"
	.align	4
	.sectionentsize	8
	.align		4
        /*0000*/ 	.word	0x00000000
	.align		4
        /*0004*/ 	.word	0xffffffff
	.align		4
        /*0008*/ 	.word	0x00000000
	.align		4
        /*000c*/ 	.word	0xfffffffe
	.align		4
        /*0010*/ 	.word	0x00000000
	.align		4
        /*0014*/ 	.word	0xfffffffd
	.align		4
        /*0018*/ 	.word	0x00000000
	.align		4
        /*001c*/ 	.word	0xfffffffc


//--------------------- .text._Z15spearCUDASharedPKimPfmS1_m --------------------------
	.section	.text._Z15spearCUDASharedPKimPfmS1_m,"ax",@progbits
	.align	128
.text._Z15spearCUDASharedPKimPfmS1_m:
        .type           _Z15spearCUDASharedPKimPfmS1_m,@function
        .size           _Z15spearCUDASharedPKimPfmS1_m,(.L_x_60 - _Z15spearCUDASharedPKimPfmS1_m)
        .other          _Z15spearCUDASharedPKimPfmS1_m,@"STO_CUDA_ENTRY STV_DEFAULT"
_Z15spearCUDASharedPKimPfmS1_m:
[----:B------:R-:W0:Y:S01]  /*0000*/  LDC R1, c[0x0][0x37c] ;  /* 0x0000df00ff017b82 */ /* 0x000e220000000800 */
[----:B------:R-:W1:Y:S07]  /*0010*/  S2R R4, SR_TID.X ;  /* 0x0000000000047919 */ /* 0x000e6e0000002100 */
[----:B------:R-:W2:Y:S01]  /*0020*/  S2UR UR5, SR_CTAID.X ;  /* 0x00000000000579c3 */ /* 0x000ea20000002500 */
[----:B------:R-:W3:Y:S01]  /*0030*/  LDCU.64 UR6, c[0x0][0x358] ;  /* 0x00006b00ff0677ac */ /* 0x000ee20008000a00 */
[----:B0-----:R-:W-:-:S06]  /*0040*/  VIADD R1, R1, 0xfffffe98 ;  /* 0xfffffe9801017836 */ /* 0x001fcc0000000000 */
[----:B------:R-:W2:Y:S08]  /*0050*/  LDC.64 R6, c[0x0][0x388] ;  /* 0x0000e200ff067b82 */ /* 0x000eb00000000a00 */
[----:B------:R-:W0:Y:S01]  /*0060*/  LDC.64 R8, c[0x0][0x380] ;  /* 0x0000e000ff087b82 */ /* 0x000e220000000a00 */
[----:B-1----:R-:W-:-:S13]  /*0070*/  ISETP.GT.U32.AND P3, PT, R4, 0x1d, PT ;  /* 0x0000001d0400780c */ /* 0x002fda0003f64070 */
[----:B------:R-:W-:Y:S02]  /*0080*/  @!P3 IMAD.MOV.U32 R5, RZ, RZ, RZ ;  /* 0x000000ffff05b224 */ /* 0x000fe400078e00ff */
[----:B--2---:R-:W-:-:S04]  /*0090*/  @!P3 IMAD.WIDE.U32 R2, R6, UR5, R4 ;  /* 0x000000050602bc25 */ /* 0x004fc8000f8e0004 */
[----:B------:R-:W-:Y:S01]  /*00a0*/  @!P3 IMAD R0, R7, UR5, R3 ;  /* 0x000000050700bc24 */ /* 0x000fe2000f8e0203 */
[----:B0-----:R-:W-:-:S04]  /*00b0*/  @!P3 LEA R6, P0, R2, R8, 0x2 ;  /* 0x000000080206b211 */ /* 0x001fc800078010ff */
[----:B------:R-:W-:-:S05]  /*00c0*/  @!P3 LEA.HI.X R7, R2, R9, R0, 0x2, P0 ;  /* 0x000000090207b211 */ /* 0x000fca00000f1400 */
[----:B---3--:R-:W2:Y:S01]  /*00d0*/  @!P3 LDG.E R6, desc[UR6][R6.64] ;  /* 0x000000060606b981 */ /* 0x008ea2000c1e1900 */
[----:B------:R-:W0:Y:S01]  /*00e0*/  LDCU UR8, c[0x0][0x370] ;  /* 0x00006e00ff0877ac */ /* 0x000e220008000800 */
[----:B------:R-:W1:Y:S01]  /*00f0*/  LDC R5, c[0x0][0x360] ;  /* 0x0000d800ff057b82 */ /* 0x000e620000000800 */
[----:B0-----:R-:W-:Y:S01]  /*0100*/  UIADD3 UR4, UPT, UPT, -UR5, UR8, URZ ;  /* 0x0000000805047290 */ /* 0x001fe2000fffe1ff */
[----:B-1----:R-:W0:Y:S01]  /*0110*/  I2F.U32.RP R0, R5 ;  /* 0x0000000500007306 */ /* 0x002e220000209000 */
[----:B------:R-:W-:-:S07]  /*0120*/  ISETP.NE.U32.AND P2, PT, R5, RZ, PT ;  /* 0x000000ff0500720c */ /* 0x000fce0003f45070 */
[----:B0-----:R-:W0:Y:S02]  /*0130*/  MUFU.RCP R0, R0 ;  /* 0x0000000000007308 */ /* 0x001e240000001000 */
[----:B0-----:R-:W-:-:S06]  /*0140*/  IADD3 R2, PT, PT, R0, 0xffffffe, RZ ;  /* 0x0ffffffe00027810 */ /* 0x001fcc0007ffe0ff */
[----:B------:R0:W1:Y:S02]  /*0150*/  F2I.FTZ.U32.TRUNC.NTZ R3, R2 ;  /* 0x0000000200037305 */ /* 0x000064000021f000 */
[----:B0-----:R-:W-:Y:S02]  /*0160*/  IMAD.MOV.U32 R2, RZ, RZ, RZ ;  /* 0x000000ffff027224 */ /* 0x001fe400078e00ff */
[----:B-1----:R-:W-:-:S04]  /*0170*/  IMAD.MOV R8, RZ, RZ, -R3 ;  /* 0x000000ffff087224 */ /* 0x002fc800078e0a03 */
[----:B------:R-:W-:-:S04]  /*0180*/  IMAD R9, R8, R5, RZ ;  /* 0x0000000508097224 */ /* 0x000fc800078e02ff */
[----:B------:R-:W-:-:S06]  /*0190*/  IMAD.HI.U32 R3, R3, R9, R2 ;  /* 0x0000000903037227 */ /* 0x000fcc00078e0002 */
[----:B------:R-:W-:Y:S02]  /*01a0*/  IMAD.HI.U32 R67, R3, UR4, RZ ;  /* 0x0000000403437c27 */ /* 0x000fe4000f8e00ff */
[----:B------:R-:W0:Y:S03]  /*01b0*/  @!P3 S2R R3, SR_CgaCtaId ;  /* 0x000000000003b919 */ /* 0x000e260000008800 */
[----:B------:R-:W-:-:S05]  /*01c0*/  IADD3 R8, PT, PT, -R67, RZ, RZ ;  /* 0x000000ff43087210 */ /* 0x000fca0007ffe1ff */
[----:B------:R-:W-:-:S05]  /*01d0*/  IMAD R0, R5, R8, UR4 ;  /* 0x0000000405007e24 */ /* 0x000fca000f8e0208 */
[----:B------:R-:W-:-:S13]  /*01e0*/  ISETP.GE.U32.AND P0, PT, R0, R5, PT ;  /* 0x000000050000720c */ /* 0x000fda0003f06070 */
[----:B------:R-:W-:Y:S02]  /*01f0*/  @P0 IMAD.IADD R0, R0, 0x1, -R5 ;  /* 0x0000000100000824 */ /* 0x000fe400078e0a05 */
[----:B------:R-:W-:-:S03]  /*0200*/  @P0 VIADD R67, R67, 0x1 ;  /* 0x0000000143430836 */ /* 0x000fc60000000000 */
[----:B------:R-:W-:-:S13]  /*0210*/  ISETP.GE.U32.AND P1, PT, R0, R5, PT ;  /* 0x000000050000720c */ /* 0x000fda0003f26070 */
[----:B------:R-:W-:Y:S02]  /*0220*/  @P1 IADD3 R67, PT, PT, R67, 0x1, RZ ;  /* 0x0000000143431810 */ /* 0x000fe40007ffe0ff */
[----:B------:R-:W-:-:S05]  /*0230*/  @!P2 LOP3.LUT R67, RZ, R5, RZ, 0x33, !PT ;  /* 0x00000005ff43a212 */ /* 0x000fca00078e33ff */
[----:B------:R-:W-:-:S04]  /*0240*/  IMAD R0, R67, R4, R4 ;  /* 0x0000000443007224 */ /* 0x000fc800078e0204 */
[----:B------:R-:W-:Y:S01]  /*0250*/  VIADD R64, R0, UR5 ;  /* 0x0000000500407c36 */ /* 0x000fe20008000000 */
[----:B------:R-:W-:-:S04]  /*0260*/  @!P3 MOV R0, 0x400 ;  /* 0x000004000000b802 */ /* 0x000fc80000000f00 */
[----:B0-----:R-:W-:Y:S02]  /*0270*/  @!P3 LEA R3, R3, R0, 0x18 ;  /* 0x000000000303b211 */ /* 0x001fe400078ec0ff */
[----:B------:R-:W-:-:S03]  /*0280*/  ISETP.GE.U32.AND P0, PT, R64, UR8, PT ;  /* 0x0000000840007c0c */ /* 0x000fc6000bf06070 */
[----:B------:R-:W-:Y:S01]  /*0290*/  @!P3 IMAD R3, R4, 0x4, R3 ;  /* 0x000000040403b824 */ /* 0x000fe200078e0203 */
[----:B------:R-:W-:-:S04]  /*02a0*/  ISETP.GT.U32.OR P0, PT, R67, 0x7ffffffe, P0 ;  /* 0x7ffffffe4300780c */ /* 0x000fc80000704470 */
[----:B--2---:R0:W-:Y:S01]  /*02b0*/  @!P3 STS [R3], R6 ;  /* 0x000000060300b388 */ /* 0x0041e20000000800 */
[----:B------:R-:W-:Y:S08]  /*02c0*/  BAR.SYNC.DEFER_BLOCKING 0x0 ;  /* 0x0000000000007b1d */ /* 0x000ff00000010000 */
[----:B------:R-:W-:Y:S05]  /*02d0*/  @P0 EXIT ;  /* 0x000000000000094d */ /* 0x000fea0003800000 */
[----:B------:R-:W1:Y:S01]  /*02e0*/  S2UR UR5, SR_CgaCtaId ;  /* 0x00000000000579c3 */ /* 0x000e620000008800 */
[----:B------:R-:W-:Y:S01]  /*02f0*/  UMOV UR4, 0x400 ;  /* 0x0000040000047882 */ /* 0x000fe20000000000 */
[C---:B------:R-:W-:Y:S01]  /*0300*/  IADD3 R65, PT, PT, R1.reuse, 0x78, RZ ;  /* 0x0000007801417810 */ /* 0x040fe20007ffe0ff */
[----:B------:R-:W-:Y:S01]  /*0310*/  VIADD R66, R1, 0xf0 ;  /* 0x000000f001427836 */ /* 0x000fe20000000000 */
[----:B------:R-:W-:Y:S01]  /*0320*/  IADD3 R67, PT, PT, R64, 0x1, R67 ;  /* 0x0000000140437810 */ /* 0x000fe20007ffe043 */
[----:B-1----:R-:W-:-:S09]  /*0330*/  ULEA UR4, UR5, UR4, 0x18 ;  /* 0x0000000405047291 */ /* 0x002fd2000f8ec0ff */
[----:B------:R-:W1:Y:S04]  /*0340*/  LDS.64 R60, [UR4+0x70] ;  /* 0x00007004ff3c7984 */ /* 0x000e680008000a00 */
[----:B------:R-:W2:Y:S04]  /*0350*/  LDS.128 R56, [UR4] ;  /* 0x00000004ff387984 */ /* 0x000ea80008000c00 */
[----:B------:R-:W3:Y:S04]  /*0360*/  LDS.128 R52, [UR4+0x10] ;  /* 0x00001004ff347984 */ /* 0x000ee80008000c00 */
[----:B------:R-:W4:Y:S04]  /*0370*/  LDS.128 R48, [UR4+0x20] ;  /* 0x00002004ff307984 */ /* 0x000f280008000c00 */
[----:B------:R-:W0:Y:S04]  /*0380*/  LDS.128 R44, [UR4+0x30] ;  /* 0x00003004ff2c7984 */ /* 0x000e280008000c00 */
[----:B------:R-:W0:Y:S04]  /*0390*/  LDS.128 R40, [UR4+0x40] ;  /* 0x00004004ff287984 */ /* 0x000e280008000c00 */
[----:B------:R-:W0:Y:S04]  /*03a0*/  LDS.128 R36, [UR4+0x50] ;  /* 0x00005004ff247984 */ /* 0x000e280008000c00 */
[----:B------:R-:W0:Y:S02]  /*03b0*/  LDS.128 R32, [UR4+0x60] ;  /* 0x00006004ff207984 */ /* 0x000e240008000c00 */
.L_x_46:
[----:B------:R-:W5:Y:S01]  /*03c0*/  LDCU.128 UR12, c[0x0][0x380] ;  /* 0x00007000ff0c77ac */ /* 0x000f620008000c00 */
[----:B------:R-:W-:Y:S01]  /*03d0*/  IMAD.MOV.U32 R62, RZ, RZ, R64 ;  /* 0x000000ffff3e7224 */ /* 0x000fe200078e0040 */
[----:B------:R-:W-:-:S04]  /*03e0*/  IADD3 R64, PT, PT, R64, 0x1, RZ ;  /* 0x0000000140407810 */ /* 0x000fc80007ffe0ff */
[----:B------:R-:W-:-:S05]  /*03f0*/  SHF.R.S32.HI R0, RZ, 0x1f, R64 ;  /* 0x0000001fff007819 */ /* 0x000fca0000011440 */
[----:B-----5:R-:W-:Y:S02]  /*0400*/  IMAD R5, R0, UR14, RZ ;  /* 0x0000000e00057c24 */ /* 0x020fe4000f8e02ff */
[----:B0-----:R-:W-:-:S04]  /*0410*/  IMAD.WIDE.U32 R2, R64, UR14, RZ ;  /* 0x0000000e40027c25 */ /* 0x001fc8000f8e00ff */
[----:B------:R-:W-:Y:S01]  /*0420*/  IMAD R5, R64, UR15, R5 ;  /* 0x0000000f40057c24 */ /* 0x000fe2000f8e0205 */
[----:B------:R-:W-:-:S03]  /*0430*/  LEA R68, P0, R2, UR12, 0x2 ;  /* 0x0000000c02447c11 */ /* 0x000fc6000f8010ff */
[----:B------:R-:W-:-:S05]  /*0440*/  IMAD.IADD R3, R3, 0x1, R5 ;  /* 0x0000000103037824 */ /* 0x000fca00078e0205 */
[----:B------:R-:W-:-:S05]  /*0450*/  LEA.HI.X R69, R2, UR13, R3, 0x2, P0 ;  /* 0x0000000d02457c11 */ /* 0x000fca00080f1403 */
[----:B------:R-:W5:Y:S04]  /*0460*/  LDG.E R30, desc[UR6][R68.64] ;  /* 0x00000006441e7981 */ /* 0x000f68000c1e1900 */
[----:B------:R-:W5:Y:S04]  /*0470*/  LDG.E R31, desc[UR6][R68.64+0x4] ;  /* 0x00000406441f7981 */ /* 0x000f68000c1e1900 */
[----:B------:R-:W2:Y:S04]  /*0480*/  LDG.E R28, desc[UR6][R68.64+0x8] ;  /* 0x00000806441c7981 */ /* 0x000ea8000c1e1900 */
[----:B------:R-:W2:Y:S04]  /*0490*/  LDG.E R29, desc[UR6][R68.64+0xc] ;  /* 0x00000c06441d7981 */ /* 0x000ea8000c1e1900 */
[----:B------:R-:W3:Y:S04]  /*04a0*/  LDG.E R26, desc[UR6][R68.64+0x10] ;  /* 0x00001006441a7981 */ /* 0x000ee8000c1e1900 */
[----:B------:R-:W3:Y:S04]  /*04b0*/  LDG.E R27, desc[UR6][R68.64+0x14] ;  /* 0x00001406441b7981 */ /* 0x000ee8000c1e1900 */
[----:B------:R-:W4:Y:S04]  /*04c0*/  LDG.E R24, desc[UR6][R68.64+0x18] ;  /* 0x0000180644187981 */ /* 0x000f28000c1e1900 */
        /* <DEDUP_REMOVED lines=22> */
[----:B------:R-:W4:Y:S01]  /*0630*/  LDG.E R3, desc[UR6][R68.64+0x74] ;  /* 0x0000740644037981 */ /* 0x000f22000c1e1900 */
[----:B------:R-:W-:-:S03]  /*0640*/  IMAD.MOV.U32 R0, RZ, RZ, RZ ;  /* 0x000000ffff007224 */ /* 0x000fc600078e00ff */
[----:B-----5:R0:W-:Y:S04]  /*0650*/  STL.64 [R1+0xf0], R30 ;  /* 0x0000f01e01007387 */ /* 0x0201e80000100a00 */
[----:B--2---:R0:W-:Y:S04]  /*0660*/  STL.64 [R1+0xf8], R28 ;  /* 0x0000f81c01007387 */ /* 0x0041e80000100a00 */
[----:B---3--:R0:W-:Y:S04]  /*0670*/  STL.64 [R1+0x100], R26 ;  /* 0x0001001a01007387 */ /* 0x0081e80000100a00 */
[----:B----4-:R0:W-:Y:S04]  /*0680*/  STL.64 [R1+0x108], R24 ;  /* 0x0001081801007387 */ /* 0x0101e80000100a00 */
[----:B------:R0:W-:Y:S04]  /*0690*/  STL.64 [R1+0x110], R22 ;  /* 0x0001101601007387 */ /* 0x0001e80000100a00 */
        /* <DEDUP_REMOVED lines=9> */
[----:B------:R0:W-:Y:S02]  /*0730*/  STL.64 [R1+0x160], R2 ;  /* 0x0001600201007387 */ /* 0x0001e40000100a00 */
.L_x_7:
[----:B------:R-:W2:Y:S01]  /*0740*/  S2UR UR5, SR_CgaCtaId ;  /* 0x00000000000579c3 */ /* 0x000ea20000008800 */
[----:B------:R-:W-:Y:S01]  /*0750*/  UMOV UR4, 0x400 ;  /* 0x0000040000047882 */ /* 0x000fe20000000000 */
[----:B------:R-:W-:Y:S02]  /*0760*/  HFMA2 R70, -RZ, RZ, 0, 0 ;  /* 0x00000000ff467431 */ /* 0x000fe400000001ff */
[----:B------:R-:W-:Y:S01]  /*0770*/  HFMA2 R73, -RZ, RZ, 0, 0 ;  /* 0x00000000ff497431 */ /* 0x000fe200000001ff */
[----:B--2---:R-:W-:-:S06]  /*0780*/  ULEA UR4, UR5, UR4, 0x18 ;  /* 0x0000000405047291 */ /* 0x004fcc000f8ec0ff */
[----:B------:R-:W-:-:S06]  /*0790*/  LEA R68, R0, UR4, 0x2 ;  /* 0x0000000400447c11 */ /* 0x000fcc000f8e10ff */
[----:B------:R-:W2:Y:S02]  /*07a0*/  LDS R68, [R68] ;  /* 0x0000000044447984 */ /* 0x000ea40000000800 */
[CC--:B--2---:R-:W-:Y:S02]  /*07b0*/  ISETP.NE.AND P1, PT, R68.reuse, R57.reuse, PT ;  /* 0x000000394400720c */ /* 0x0c4fe40003f25270 */
[C---:B------:R-:W-:Y:S02]  /*07c0*/  ISETP.NE.AND P0, PT, R68.reuse, R56, PT ;  /* 0x000000384400720c */ /* 0x040fe40003f05270 */
[C---:B------:R-:W-:Y:S02]  /*07d0*/  ISETP.GE.AND P2, PT, R68.reuse, R57, PT ;  /* 0x000000394400720c */ /* 0x040fe40003f46270 */
[----:B------:R-:W-:Y:S02]  /*07e0*/  SEL R69, RZ, 0x1, P1 ;  /* 0x00000001ff457807 */ /* 0x000fe40000800000 */
[----:B------:R-:W-:-:S02]  /*07f0*/  ISETP.NE.AND P3, PT, R68, R58, PT ;  /* 0x0000003a4400720c */ /* 0x000fc40003f65270 */
[----:B------:R-:W-:Y:S02]  /*0800*/  SEL R71, RZ, 0x1, P2 ;  /* 0x00000001ff477807 */ /* 0x000fe40001000000 */
[C---:B-1----:R-:W-:Y:S01]  /*0810*/  ISETP.NE.AND P5, PT, R68.reuse, R60, PT ;  /* 0x0000003c4400720c */ /* 0x042fe20003fa5270 */
[----:B------:R-:W-:Y:S01]  /*0820*/  @P1 IMAD.MOV R70, RZ, RZ, -0x1 ;  /* 0xffffffffff461424 */ /* 0x000fe200078e02ff */
[C---:B------:R-:W-:Y:S01]  /*0830*/  ISETP.GE.AND P1, PT, R68.reuse, R56, PT ;  /* 0x000000384400720c */ /* 0x040fe20003f26270 */
[----:B------:R-:W-:Y:S01]  /*0840*/  @!P0 IMAD.MOV R70, RZ, RZ, R69 ;  /* 0x000000ffff468224 */ /* 0x000fe200078e0245 */
[C---:B------:R-:W-:Y:S02]  /*0850*/  ISETP.GE.AND P0, PT, R68.reuse, R58, PT ;  /* 0x0000003a4400720c */ /* 0x040fe40003f06270 */
[----:B------:R-:W-:Y:S01]  /*0860*/  MOV R69, 0x3 ;  /* 0x0000000300457802 */ /* 0x000fe20000000f00 */
[----:B------:R-:W-:Y:S01]  /*0870*/  @P2 IMAD.MOV R69, RZ, RZ, 0x2 ;  /* 0x00000002ff452424 */ /* 0x000fe200078e02ff */
[----:B------:R-:W-:-:S02]  /*0880*/  ISETP.NE.AND P2, PT, R68, R34, PT ;  /* 0x000000224400720c */ /* 0x000fc40003f45270 */
[C---:B------:R-:W-:Y:S02]  /*0890*/  ISETP.NE.AND P6, PT, R68.reuse, R61, PT ;  /* 0x0000003d4400720c */ /* 0x040fe40003fc5270 */
[----:B------:R-:W-:-:S03]  /*08a0*/  ISETP.GE.AND P4, PT, R68, R60, PT ;  /* 0x0000003c4400720c */ /* 0x000fc60003f86270 */
[----:B------:R-:W-:Y:S01]  /*08b0*/  @P1 VIADD R69, R71, 0x1 ;  /* 0x0000000147451836 */ /* 0x000fe20000000000 */
[----:B------:R-:W-:Y:S01]  /*08c0*/  IADD3 R71, PT, PT, R70, 0x1, RZ ;  /* 0x0000000146477810 */ /* 0x000fe20007ffe0ff */
[----:B------:R-:W-:Y:S01]  /*08d0*/  @P3 IMAD.MOV R71, RZ, RZ, R70 ;  /* 0x000000ffff473224 */ /* 0x000fe200078e0246 */
[CC--:B------:R-:W-:Y:S01]  /*08e0*/  ISETP.NE.AND P1, PT, R68.reuse, R59.reuse, PT ;  /* 0x0000003b4400720c */ /* 0x0c0fe20003f25270 */
[C---:B------:R-:W-:Y:S01]  /*08f0*/  VIADD R70, R69.reuse, 0x1 ;  /* 0x0000000145467836 */ /* 0x040fe20000000000 */
[----:B------:R-:W-:Y:S01]  /*0900*/  @P0 IADD3 R70, PT, PT, R69, RZ, RZ ;  /* 0x000000ff45460210 */ /* 0x000fe20007ffe0ff */
[----:B------:R-:W-:Y:S01]  /*0910*/  VIADD R69, R71, 0x1 ;  /* 0x0000000147457836 */ /* 0x000fe20000000000 */
[C---:B------:R-:W-:Y:S02]  /*0920*/  ISETP.GE.AND P0, PT, R68.reuse, R59, PT ;  /* 0x0000003b4400720c */ /* 0x040fe40003f06270 */
[----:B------:R-:W-:-:S07]  /*0930*/  ISETP.NE.AND P3, PT, R68, R35, PT ;  /* 0x000000234400720c */ /* 0x000fce0003f65270 */
[----:B------:R-:W-:Y:S01]  /*0940*/  @P1 IMAD.MOV R69, RZ, RZ, R71 ;  /* 0x000000ffff451224 */ /* 0x000fe200078e0247 */
[-C--:B------:R-:W-:Y:S02]  /*0950*/  ISETP.NE.AND P1, PT, R68, R52.reuse, PT ;  /* 0x000000344400720c */ /* 0x080fe40003f25270 */
[----:B------:R-:W-:Y:S01]  /*0960*/  IADD3 R71, PT, PT, R70, 0x1, RZ ;  /* 0x0000000146477810 */ /* 0x000fe20007ffe0ff */
[----:B------:R-:W-:Y:S01]  /*0970*/  @P0 IMAD.MOV R71, RZ, RZ, R70 ;  /* 0x000000ffff470224 */ /* 0x000fe200078e0246 */
[----:B------:R-:W-:Y:S01]  /*0980*/  ISETP.GE.AND P0, PT, R68, R52, PT ;  /* 0x000000344400720c */ /* 0x000fe20003f06270 */
[----:B------:R-:W-:-:S08]  /*0990*/  VIADD R70, R69, 0x1 ;  /* 0x0000000145467836 */ /* 0x000fd00000000000 */
[----:B------:R-:W-:Y:S01]  /*09a0*/  @P1 IADD3 R70, PT, PT, R69, RZ, RZ ;  /* 0x000000ff45461210 */ /* 0x000fe20007ffe0ff */
[----:B------:R-:W-:Y:S01]  /*09b0*/  VIADD R69, R71, 0x1 ;  /* 0x0000000147457836 */ /* 0x000fe20000000000 */
[CC--:B------:R-:W-:Y:S02]  /*09c0*/  ISETP.NE.AND P1, PT, R68.reuse, R53.reuse, PT ;  /* 0x000000354400720c */ /* 0x0c0fe40003f25270 */
[----:B------:R-:W-:Y:S01]  /*09d0*/  @P0 IMAD.MOV R69, RZ, RZ, R71 ;  /* 0x000000ffff450224 */ /* 0x000fe200078e0247 */
[----:B------:R-:W-:Y:S02]  /*09e0*/  ISETP.GE.AND P0, PT, R68, R53, PT ;  /* 0x000000354400720c */ /* 0x000fe40003f06270 */
[----:B------:R-:W-:-:S08]  /*09f0*/  IADD3 R71, PT, PT, R70, 0x1, RZ ;  /* 0x0000000146477810 */ /* 0x000fd00007ffe0ff */
[----:B------:R-:W-:Y:S01]  /*0a00*/  @P1 IMAD.MOV R71, RZ, RZ, R70 ;  /* 0x000000ffff471224 */ /* 0x000fe200078e0246 */
[CC--:B------:R-:W-:Y:S01]  /*0a10*/  ISETP.NE.AND P1, PT, R68.reuse, R54.reuse, PT ;  /* 0x000000364400720c */ /* 0x0c0fe20003f25270 */
[C---:B------:R-:W-:Y:S01]  /*0a20*/  VIADD R70, R69.reuse, 0x1 ;  /* 0x0000000145467836 */ /* 0x040fe20000000000 */
[----:B------:R-:W-:Y:S01]  /*0a30*/  @P0 IADD3 R70, PT, PT, R69, RZ, RZ ;  /* 0x000000ff45460210 */ /* 0x000fe20007ffe0ff */
[----:B------:R-:W-:Y:S01]  /*0a40*/  VIADD R69, R71, 0x1 ;  /* 0x0000000147457836 */ /* 0x000fe20000000000 */
[----:B------:R-:W-:-:S09]  /*0a50*/  ISETP.GE.AND P0, PT, R68, R54, PT ;  /* 0x000000364400720c */ /* 0x000fd20003f06270 */
        /* <DEDUP_REMOVED lines=58> */
[----:B------:R-:W-:Y:S02]  /*0e00*/  ISETP.GE.AND P0, PT, R68, R40, PT ;  /* 0x000000284400720c */ /* 0x000fe40003f06270 */
[----:B------:R-:W-:-:S07]  /*0e10*/  IADD3 R70, PT, PT, R69, 0x1, RZ ;  /* 0x0000000145467810 */ /* 0x000fce0007ffe0ff */
[----:B------:R-:W-:Y:S01]  /*0e20*/  @P1 IMAD.MOV R70, RZ, RZ, R69 ;  /* 0x000000ffff461224 */ /* 0x000fe200078e0245 */
[CC--:B------:R-:W-:Y:S02]  /*0e30*/  ISETP.NE.AND P1, PT, R68.reuse, R41.reuse, PT ;  /* 0x000000294400720c */ /* 0x0c0fe40003f25270 */
        /* <DEDUP_REMOVED lines=53> */
[----:B------:R-:W-:Y:S02]  /*1190*/  IADD3 R69, PT, PT, R71, 0x1, RZ ;  /* 0x0000000147457810 */ /* 0x000fe40007ffe0ff */
[----:B------:R-:W-:Y:S01]  /*11a0*/  ISETP.GE.AND P1, PT, R68, R34, PT ;  /* 0x000000224400720c */ /* 0x000fe20003f26270 */
[----:B------:R-:W-:Y:S01]  /*11b0*/  @P0 IMAD.MOV R69, RZ, RZ, R71 ;  /* 0x000000ffff450224 */ /* 0x000fe200078e0247 */
[----:B------:R-:W-:Y:S01]  /*11c0*/  IADD3 R71, PT, PT, R70, 0x1, RZ ;  /* 0x0000000146477810 */ /* 0x000fe20007ffe0ff */
[----:B------:R-:W-:Y:S01]  /*11d0*/  @P2 IMAD.MOV R71, RZ, RZ, R70 ;  /* 0x000000ffff472224 */ /* 0x000fe200078e0246 */
[C---:B------:R-:W-:Y:S02]  /*11e0*/  ISETP.GE.AND P2, PT, R68.reuse, R35, PT ;  /* 0x000000234400720c */ /* 0x040fe40003f46270 */
[----:B------:R-:W-:Y:S02]  /*11f0*/  ISETP.GE.AND P0, PT, R68, R61, PT ;  /* 0x0000003d4400720c */ /* 0x000fe40003f06270 */
[----:B------:R-:W-:Y:S01]  /*1200*/  IADD3 R70, PT, PT, R71, 0x1, RZ ;  /* 0x0000000147467810 */ /* 0x000fe20007ffe0ff */
[----:B------:R-:W-:Y:S01]  /*1210*/  @P3 IMAD.MOV R70, RZ, RZ, R71 ;  /* 0x000000ffff463224 */ /* 0x000fe200078e0247 */
[----:B------:R-:W-:-:S03]  /*1220*/  IADD3 R68, PT, PT, R69, 0x1, RZ ;  /* 0x0000000145447810 */ /* 0x000fc60007ffe0ff */
[----:B------:R-:W-:Y:S01]  /*1230*/  @P1 IMAD.MOV R68, RZ, RZ, R69 ;  /* 0x000000ffff441224 */ /* 0x000fe200078e0245 */
[----:B------:R-:W-:Y:S01]  /*1240*/  IADD3 R71, PT, PT, R70, 0x1, RZ ;  /* 0x0000000146477810 */ /* 0x000fe20007ffe0ff */
[----:B------:R-:W-:-:S03]  /*1250*/  @P5 IMAD.MOV R71, RZ, RZ, R70 ;  /* 0x000000ffff475224 */ /* 0x000fc600078e0246 */
[----:B------:R-:W-:Y:S01]  /*1260*/  IADD3 R69, PT, PT, R68, 0x1, RZ ;  /* 0x0000000144457810 */ /* 0x000fe20007ffe0ff */
[----:B------:R-:W-:Y:S01]  /*1270*/  @P2 IMAD.MOV R69, RZ, RZ, R68 ;  /* 0x000000ffff452224 */ /* 0x000fe200078e0244 */
[----:B------:R-:W-:Y:S01]  /*1280*/  IADD3 R68, PT, PT, R71, 0x1, RZ ;  /* 0x0000000147447810 */ /* 0x000fe20007ffe0ff */
[----:B------:R-:W-:-:S03]  /*1290*/  @P6 IMAD.MOV R68, RZ, RZ, R71 ;  /* 0x000000ffff446224 */ /* 0x000fc600078e0247 */
[----:B------:R-:W-:Y:S01]  /*12a0*/  IADD3 R71, PT, PT, R69, 0x1, RZ ;  /* 0x0000000145477810 */ /* 0x000fe20007ffe0ff */
[----:B------:R-:W-:Y:S01]  /*12b0*/  @P4 IMAD.MOV R71, RZ, RZ, R69 ;  /* 0x000000ffff474224 */ /* 0x000fe200078e0245 */
[----:B------:R-:W-:-:S04]  /*12c0*/  ISETP.GE.AND P1, PT, R68, RZ, PT ;  /* 0x000000ff4400720c */ /* 0x000fc80003f26270 */
[----:B------:R-:W-:Y:S01]  /*12d0*/  IADD3 R70, PT, PT, R71, 0x1, RZ ;  /* 0x0000000147467810 */ /* 0x000fe20007ffe0ff */
[----:B------:R-:W-:-:S08]  /*12e0*/  @P0 IMAD.MOV R70, RZ, RZ, R71 ;  /* 0x000000ffff460224 */ /* 0x000fd000078e0247 */
[----:B------:R-:W-:Y:S05]  /*12f0*/  @!P1 BRA `(.L_x_0) ;  /* 0x0000000400ec9947 */ /* 0x000fea0003800000 */
[C---:B------:R-:W-:Y:S01]  /*1300*/  ISETP.GE.U32.AND P0, PT, R68.reuse, 0x3, PT ;  /* 0x000000034400780c */ /* 0x040fe20003f06070 */
[----:B------:R-:W-:Y:S01]  /*1310*/  VIADD R71, R68, 0x1 ;  /* 0x0000000144477836 */ /* 0x000fe20000000000 */
[----:B------:R-:W-:Y:S01]  /*1320*/  MOV R73, RZ ;  /* 0x000000ff00497202 */ /* 0x000fe20000000f00 */
[----:B------:R-:W-:-:S03]  /*1330*/  IMAD.MOV.U32 R69, RZ, RZ, RZ ;  /* 0x000000ffff457224 */ /* 0x000fc600078e00ff */
[----:B------:R-:W-:-:S07]  /*1340*/  LOP3.LUT R75, R71, 0x3, RZ, 0xc0, !PT ;  /* 0x00000003474b7812 */ /* 0x000fce00078ec0ff */
[----:B------:R-:W-:Y:S05]  /*1350*/  @!P0 BRA `(.L_x_1) ;  /* 0x0000000400a08947 */ /* 0x000fea0003800000 */
[----:B------:R-:W-:Y:S02]  /*1360*/  LOP3.LUT R69, R71, 0x7ffffffc, RZ, 0xc0, !PT ;  /* 0x7ffffffc47457812 */ /* 0x000fe400078ec0ff */
[----:B------:R-:W-:Y:S02]  /*1370*/  CS2R R72, SRZ ;  /* 0x0000000000487805 */ /* 0x000fe4000001ff00 */
[----:B------:R-:W-:-:S13]  /*1380*/  ISETP.GT.AND P0, PT, R69, RZ, PT ;  /* 0x000000ff4500720c */ /* 0x000fda0003f04270 */
[----:B------:R-:W-:Y:S05]  /*1390*/  @!P0 BRA `(.L_x_2) ;  /* 0x0000000400588947 */ /* 0x000fea0003800000 */
[----:B------:R-:W-:Y:S02]  /*13a0*/  IADD3 R71, PT, PT, R69, -R72, RZ ;  /* 0x8000004845477210 */ /* 0x000fe40007ffe0ff */
[----:B------:R-:W-:Y:S02]  /*13b0*/  PLOP3.LUT P0, PT, PT, PT, PT, 0x80, 0x8 ;  /* 0x000000000008781c */ /* 0x000fe40003f0f070 */
[----:B------:R-:W-:-:S13]  /*13c0*/  ISETP.GT.AND P1, PT, R71, 0xc, PT ;  /* 0x0000000c4700780c */ /* 0x000fda0003f24270 */
[----:B------:R-:W-:Y:S05]  /*13d0*/  @!P1 BRA `(.L_x_3) ;  /* 0x0000000000d09947 */ /* 0x000fea0003800000 */
[----:B------:R-:W-:Y:S01]  /*13e0*/  PLOP3.LUT P0, PT, PT, PT, PT, 0x8, 0x80 ;  /* 0x000000000080781c */ /* 0x000fe20003f0e170 */
[----:B------:R-:W-:-:S12]  /*13f0*/  VIADD R71, R69, 0xfffffff4 ;  /* 0xfffffff445477836 */ /* 0x000fd80000000000 */
.L_x_4:
[----:B------:R-:W-:-:S05]  /*1400*/  I2FP.F32.U32 R74, R72 ;  /* 0x00000048004a7245 */ /* 0x000fca0000201000 */
[----:B------:R-:W-:Y:S01]  /*1410*/  FADD R74, R74, R73 ;  /* 0x000000494a4a7221 */ /* 0x000fe20000000000 */
[----:B------:R-:W-:-:S04]  /*1420*/  IADD3 R73, PT, PT, R72, 0x1, RZ ;  /* 0x0000000148497810 */ /* 0x000fc80007ffe0ff */
[----:B------:R-:W-:-:S05]  /*1430*/  I2FP.F32.U32 R73, R73 ;  /* 0x0000004900497245 */ /* 0x000fca0000201000 */
[----:B------:R-:W-:Y:S01]  /*1440*/  FADD R73, R74, R73 ;  /* 0x000000494a497221 */ /* 0x000fe20000000000 */
[----:B------:R-:W-:-:S05]  /*1450*/  VIADD R74, R72, 0x2 ;  /* 0x00000002484a7836 */ /* 0x000fca0000000000 */
        /* <DEDUP_REMOVED lines=38> */
[C---:B------:R-:W-:Y:S01]  /*16c0*/  IADD3 R74, PT, PT, R72.reuse, 0xf, RZ ;  /* 0x0000000f484a7810 */ /* 0x040fe20007ffe0ff */
[----:B------:R-:W-:-:S03]  /*16d0*/  VIADD R72, R72, 0x10 ;  /* 0x0000001048487836 */ /* 0x000fc60000000000 */
[----:B------:R-:W-:Y:S02]  /*16e0*/  I2FP.F32.U32 R74, R74 ;  /* 0x0000004a004a7245 */ /* 0x000fe40000201000 */
[----:B------:R-:W-:-:S03]  /*16f0*/  ISETP.GE.AND P1, PT, R72, R71, PT ;  /* 0x000000474800720c */ /* 0x000fc60003f26270 */
[----:B------:R-:W-:-:S10]  /*1700*/  FADD R73, R73, R74 ;  /* 0x0000004a49497221 */ /* 0x000fd40000000000 */
[----:B------:R-:W-:Y:S05]  /*1710*/  @!P1 BRA `(.L_x_4) ;  /* 0xfffffffc00389947 */ /* 0x000fea000383ffff */
.L_x_3:
[----:B------:R-:W-:-:S04]  /*1720*/  IADD3 R71, PT, PT, R69, -R72, RZ ;  /* 0x8000004845477210 */ /* 0x000fc80007ffe0ff */
[----:B------:R-:W-:-:S13]  /*1730*/  ISETP.GT.AND P1, PT, R71, 0x4, PT ;  /* 0x000000044700780c */ /* 0x000fda0003f24270 */
[----:B------:R-:W-:Y:S05]  /*1740*/  @!P1 BRA `(.L_x_5) ;  /* 0x0000000000649947 */ /* 0x000fea0003800000 */
[C---:B------:R-:W-:Y:S01]  /*1750*/  VIADD R71, R72.reuse, 0x1 ;  /* 0x0000000148477836 */ /* 0x040fe20000000000 */
[----:B------:R-:W-:Y:S02]  /*1760*/  I2FP.F32.U32 R74, R72 ;  /* 0x00000048004a7245 */ /* 0x000fe40000201000 */
[----:B------:R-:W-:Y:S02]  /*1770*/  PLOP3.LUT P0, PT, PT, PT, PT, 0x8, 0x80 ;  /* 0x000000000080781c */ /* 0x000fe40003f0e170 */
[----:B------:R-:W-:Y:S01]  /*1780*/  I2FP.F32.U32 R71, R71 ;  /* 0x0000004700477245 */ /* 0x000fe20000201000 */
[----:B------:R-:W-:Y:S01]  /*1790*/  FADD R74, R73, R74 ;  /* 0x0000004a494a7221 */ /* 0x000fe20000000000 */
[----:B------:R-:W-:-:S03]  /*17a0*/  IADD3 R73, PT, PT, R72, 0x2, RZ ;  /* 0x0000000248497810 */ /* 0x000fc60007ffe0ff */
[----:B------:R-:W-:Y:S01]  /*17b0*/  FADD R71, R74, R71 ;  /* 0x000000474a477221 */ /* 0x000fe20000000000 */
[----:B------:R-:W-:Y:S01]  /*17c0*/  I2FP.F32.U32 R74, R73 ;  /* 0x00000049004a7245 */ /* 0x000fe20000201000 */
[----:B------:R-:W-:-:S04]  /*17d0*/  VIADD R73, R72, 0x3 ;  /* 0x0000000348497836 */ /* 0x000fc80000000000 */
[----:B------:R-:W-:Y:S01]  /*17e0*/  FADD R71, R71, R74 ;  /* 0x0000004a47477221 */ /* 0x000fe20000000000 */
[----:B------:R-:W-:Y:S02]  /*17f0*/  I2FP.F32.U32 R74, R73 ;  /* 0x00000049004a7245 */ /* 0x000fe40000201000 */
        /* <DEDUP_REMOVED lines=9> */
[C---:B------:R-:W-:Y:S01]  /*1890*/  VIADD R73, R72.reuse, 0x7 ;  /* 0x0000000748497836 */ /* 0x040fe20000000000 */
[----:B------:R-:W-:-:S03]  /*18a0*/  IADD3 R72, PT, PT, R72, 0x8, RZ ;  /* 0x0000000848487810 */ /* 0x000fc60007ffe0ff */
[----:B------:R-:W-:Y:S01]  /*18b0*/  FADD R71, R71, R74 ;  /* 0x0000004a47477221 */ /* 0x000fe20000000000 */
[----:B------:R-:W-:-:S05]  /*18c0*/  I2FP.F32.U32 R74, R73 ;  /* 0x00000049004a7245 */ /* 0x000fca0000201000 */
[----:B------:R-:W-:-:S07]  /*18d0*/  FADD R73, R71, R74 ;  /* 0x0000004a47497221 */ /* 0x000fce0000000000 */
.L_x_5:
[----:B------:R-:W-:-:S13]  /*18e0*/  ISETP.NE.OR P0, PT, R72, R69, P0 ;  /* 0x000000454800720c */ /* 0x000fda0000705670 */
[----:B------:R-:W-:Y:S05]  /*18f0*/  @!P0 BRA `(.L_x_1) ;  /* 0x0000000000388947 */ /* 0x000fea0003800000 */
.L_x_2:
[----:B------:R-:W-:Y:S01]  /*1900*/  VIADD R71, R72, 0x1 ;  /* 0x0000000148477836 */ /* 0x000fe20000000000 */
[----:B------:R-:W-:-:S04]  /*1910*/  I2FP.F32.U32 R74, R72 ;  /* 0x00000048004a7245 */ /* 0x000fc80000201000 */
[----:B------:R-:W-:Y:S01]  /*1920*/  I2FP.F32.U32 R71, R71 ;  /* 0x0000004700477245 */ /* 0x000fe20000201000 */
[----:B------:R-:W-:Y:S01]  /*1930*/  FADD R74, R74, R73 ;  /* 0x000000494a4a7221 */ /* 0x000fe20000000000 */
[----:B------:R-:W-:-:S03]  /*1940*/  IADD3 R73, PT, PT, R72, 0x2, RZ ;  /* 0x0000000248497810 */ /* 0x000fc60007ffe0ff */
[----:B------:R-:W-:Y:S01]  /*1950*/  FADD R71, R74, R71 ;  /* 0x000000474a477221 */ /* 0x000fe20000000000 */
[----:B------:R-:W-:Y:S01]  /*1960*/  I2FP.F32.U32 R74, R73 ;  /* 0x00000049004a7245 */ /* 0x000fe20000201000 */
[C---:B------:R-:W-:Y:S01]  /*1970*/  VIADD R73, R72.reuse, 0x3 ;  /* 0x0000000348497836 */ /* 0x040fe20000000000 */
[----:B------:R-:W-:-:S03]  /*1980*/  IADD3 R72, PT, PT, R72, 0x4, RZ ;  /* 0x0000000448487810 */ /* 0x000fc60007ffe0ff */
[----:B------:R-:W-:Y:S01]  /*1990*/  FADD R71, R71, R74 ;  /* 0x0000004a47477221 */ /* 0x000fe20000000000 */
[----:B------:R-:W-:Y:S02]  /*19a0*/  ISETP.NE.AND P0, PT, R72, R69, PT ;  /* 0x000000454800720c */ /* 0x000fe40003f05270 */
[----:B------:R-:W-:-:S05]  /*19b0*/  I2FP.F32.U32 R74, R73 ;  /* 0x00000049004a7245 */ /* 0x000fca0000201000 */
[----:B------:R-:W-:-:S06]  /*19c0*/  FADD R73, R71, R74 ;  /* 0x0000004a47497221 */ /* 0x000fcc0000000000 */
[----:B------:R-:W-:Y:S05]  /*19d0*/  @P0 BRA `(.L_x_2) ;  /* 0xfffffffc00c80947 */ /* 0x000fea000383ffff */
.L_x_1:
[----:B------:R-:W-:-:S13]  /*19e0*/  ISETP.NE.AND P0, PT, R75, RZ, PT ;  /* 0x000000ff4b00720c */ /* 0x000fda0003f05270 */
[----:B------:R-:W-:Y:S05]  /*19f0*/  @!P0 BRA `(.L_x_0) ;  /* 0x00000000002c8947 */ /* 0x000fea0003800000 */
[----:B------:R-:W-:Y:S02]  /*1a00*/  ISETP.NE.AND P0, PT, R75, 0x1, PT ;  /* 0x000000014b00780c */ /* 0x000fe40003f05270 */
[----:B------:R-:W-:-:S05]  /*1a10*/  I2FP.F32.U32 R72, R69 ;  /* 0x0000004500487245 */ /* 0x000fca0000201000 */
[----:B------:R-:W-:-:S06]  /*1a20*/  FADD R73, R73, R72 ;  /* 0x0000004849497221 */ /* 0x000fcc0000000000 */
[----:B------:R-:W-:Y:S05]  /*1a30*/  @!P0 BRA `(.L_x_0) ;  /* 0x00000000001c8947 */ /* 0x000fea0003800000 */
[----:B------:R-:W-:Y:S01]  /*1a40*/  ISETP.NE.AND P0, PT, R75, 0x2, PT ;  /* 0x000000024b00780c */ /* 0x000fe20003f05270 */
[----:B------:R-:W-:-:S05]  /*1a50*/  VIADD R71, R69, 0x1 ;  /* 0x0000000145477836 */ /* 0x000fca0000000000 */
[----:B------:R-:W-:-:S05]  /*1a60*/  I2FP.F32.U32 R72, R71 ;  /* 0x0000004700487245 */ /* 0x000fca0000201000 */
[----:B------:R-:W-:Y:S02]  /*1a70*/  FADD R73, R73, R72 ;  /* 0x0000004849497221 */ /* 0x000fe40000000000 */
[----:B------:R-:W-:-:S04]  /*1a80*/  @P0 IADD3 R69, PT, PT, R69, 0x2, RZ ;  /* 0x0000000245450810 */ /* 0x000fc80007ffe0ff */
[----:B------:R-:W-:-:S05]  /*1a90*/  @P0 I2FP.F32.U32 R72, R69 ;  /* 0x0000004500480245 */ /* 0x000fca0000201000 */
[----:B------:R-:W-:-:S07]  /*1aa0*/  @P0 FADD R73, R73, R72 ;  /* 0x0000004849490221 */ /* 0x000fce0000000000 */
.L_x_0:
[----:B------:R-:W-:-:S05]  /*1ab0*/  VIADD R74, R68, 0x1 ;  /* 0x00000001444a7836 */ /* 0x000fca0000000000 */
[----:B------:R-:W-:-:S04]  /*1ac0*/  I2FP.F32.U32 R74, R74 ;  /* 0x0000004a004a7245 */ /* 0x000fc80000201000 */
[----:B------:R-:W1:Y:S08]  /*1ad0*/  MUFU.RCP R68, R74 ;  /* 0x0000004a00447308 */ /* 0x000e700000001000 */
[----:B------:R-:W2:Y:S01]  /*1ae0*/  FCHK P0, R73, R74 ;  /* 0x0000004a49007302 */ /* 0x000ea20000000000 */
[----:B-1----:R-:W-:-:S04]  /*1af0*/  FFMA R69, -R74, R68, 1 ;  /* 0x3f8000004a457423 */ /* 0x002fc80000000144 */
[----:B------:R-:W-:-:S04]  /*1b00*/  FFMA R68, R68, R69, R68 ;  /* 0x0000004544447223 */ /* 0x000fc80000000044 */
[----:B------:R-:W-:-:S04]  /*1b10*/  FFMA R69, R68, R73, RZ ;  /* 0x0000004944457223 */ /* 0x000fc800000000ff */
[----:B------:R-:W-:-:S04]  /*1b20*/  FFMA R72, -R74, R69, R73 ;  /* 0x000000454a487223 */ /* 0x000fc80000000149 */
[----:B------:R-:W-:Y:S01]  /*1b30*/  FFMA R68, R68, R72, R69 ;  /* 0x0000004844447223 */ /* 0x000fe20000000045 */
[----:B--2---:R-:W-:Y:S06]  /*1b40*/  @!P0 BRA `(.L_x_6) ;  /* 0x0000000000108947 */ /* 0x004fec0003800000 */
[----:B------:R-:W-:Y:S01]  /*1b50*/  MOV R68, R73 ;  /* 0x0000004900447202 */ /* 0x000fe20000000f00 */
[----:B------:R-:W-:Y:S01]  /*1b60*/  IMAD.MOV.U32 R69, RZ, RZ, R74 ;  /* 0x000000ffff457224 */ /* 0x000fe200078e004a */
[----:B------:R-:W-:-:S07]  /*1b70*/  MOV R72, 0x1b90 ;  /* 0x00001b9000487802 */ /* 0x000fce0000000f00 */
[----:B0-----:R-:W-:Y:S05]  /*1b80*/  CALL.REL.NOINC `($__internal_1_$__cuda_sm3x_div_rn_noftz_f32_slowpath) ;  /* 0x0000003000ac7944 */ /* 0x001fea0003c00000 */
.L_x_6:
[----:B------:R-:W-:-:S05]  /*1b90*/  I2FP.F32.U32 R69, R70 ;  /* 0x0000004600457245 */ /* 0x000fca0000201000 */
[----:B------:R-:W-:Y:S01]  /*1ba0*/  FADD R68, R69, R68 ;  /* 0x0000004445447221 */ /* 0x000fe20000000000 */
[C---:B------:R-:W-:Y:S01]  /*1bb0*/  LEA R69, R0.reuse, R1, 0x2 ;  /* 0x0000000100457211 */ /* 0x040fe200078e10ff */
[----:B------:R-:W-:-:S04]  /*1bc0*/  VIADD R0, R0, 0x1 ;  /* 0x0000000100007836 */ /* 0x000fc80000000000 */
[----:B------:R2:W-:Y:S01]  /*1bd0*/  STL [R69], R68 ;  /* 0x0000004445007387 */ /* 0x0005e20000100800 */
[----:B------:R-:W-:-:S13]  /*1be0*/  ISETP.NE.AND P0, PT, R0, 0x1e, PT ;  /* 0x0000001e0000780c */ /* 0x000fda0003f05270 */
[----:B--2---:R-:W-:Y:S05]  /*1bf0*/  @P0 BRA `(.L_x_7) ;  /* 0xffffffe800d00947 */ /* 0x004fea000383ffff */
[----:B------:R-:W-:-:S07]  /*1c00*/  HFMA2 R70, -RZ, RZ, 0, 0 ;  /* 0x00000000ff467431 */ /* 0x000fce00000001ff */
.L_x_21:
[----:B-1----:R-:W-:-:S06]  /*1c10*/  IMAD R0, R70, 0x4, R66 ;  /* 0x0000000446007824 */ /* 0x002fcc00078e0242 */
[----:B------:R-:W2:Y:S01]  /*1c20*/  LDL R0, [R0] ;  /* 0x0000000000007983 */ /* 0x000ea20000100800 */
[----:B------:R-:W-:Y:S01]  /*1c30*/  MOV R69, 0x3 ;  /* 0x0000000300457802 */ /* 0x000fe20000000f00 */
[----:B------:R-:W-:Y:S01]  /*1c40*/  BSSY.RECONVERGENT B0, `(.L_x_8) ;  /* 0x000013c000007945 */ /* 0x000fe20003800200 */
[----:B------:R-:W-:Y:S02]  /*1c50*/  MOV R73, RZ ;  /* 0x000000ff00497202 */ /* 0x000fe40000000f00 */
[CC--:B--2---:R-:W-:Y:S02]  /*1c60*/  ISETP.GE.AND P0, PT, R0.reuse, R31.reuse, PT ;  /* 0x0000001f0000720c */ /* 0x0c4fe40003f06270 */
[C---:B------:R-:W-:Y:S02]  /*1c70*/  ISETP.GE.AND P1, PT, R0.reuse, R30, PT ;  /* 0x0000001e0000720c */ /* 0x040fe40003f26270 */
[----:B------:R-:W-:Y:S02]  /*1c80*/  ISETP.NE.AND P2, PT, R0, R31, PT ;  /* 0x0000001f0000720c */ /* 0x000fe40003f45270 */
[----:B------:R-:W-:-:S02]  /*1c90*/  SEL R68, RZ, 0x1, P0 ;  /* 0x00000001ff447807 */ /* 0x000fc40000000000 */
[----:B------:R-:W-:Y:S02]  /*1ca0*/  SEL R71, RZ, 0x1, P2 ;  /* 0x00000001ff477807 */ /* 0x000fe40001000000 */
[C---:B------:R-:W-:Y:S02]  /*1cb0*/  ISETP.NE.AND P3, PT, R0.reuse, R5, PT ;  /* 0x000000050000720c */ /* 0x040fe40003f65270 */
[C---:B------:R-:W-:Y:S01]  /*1cc0*/  ISETP.NE.AND P5, PT, R0.reuse, R2, PT ;  /* 0x000000020000720c */ /* 0x040fe20003fa5270 */
[----:B------:R-:W-:Y:S01]  /*1cd0*/  @P0 IMAD.MOV R69, RZ, RZ, 0x2 ;  /* 0x00000002ff450424 */ /* 0x000fe200078e02ff */
[----:B------:R-:W-:Y:S02]  /*1ce0*/  ISETP.NE.AND P0, PT, R0, R30, PT ;  /* 0x0000001e0000720c */ /* 0x000fe40003f05270 */
[----:B------:R-:W-:Y:S01]  /*1cf0*/  @P1 IADD3 R69, PT, PT, R68, 0x1, RZ ;  /* 0x0000000144451810 */ /* 0x000fe20007ffe0ff */
[----:B------:R-:W-:Y:S01]  /*1d00*/  IMAD.MOV.U32 R68, RZ, RZ, RZ ;  /* 0x000000ffff447224 */ /* 0x000fe200078e00ff */
[----:B------:R-:W-:-:S02]  /*1d10*/  ISETP.GE.AND P1, PT, R0, R28, PT ;  /* 0x0000001c0000720c */ /* 0x000fc40003f26270 */
[----:B------:R-:W-:Y:S02]  /*1d20*/  @P2 IADD3 R68, PT, PT, RZ, -0x1, RZ ;  /* 0xffffffffff442810 */ /* 0x000fe40007ffe0ff */
[C---:B------:R-:W-:Y:S02]  /*1d30*/  ISETP.NE.AND P2, PT, R0.reuse, R28, PT ;  /* 0x0000001c0000720c */ /* 0x040fe40003f45270 */
[C---:B------:R-:W-:Y:S02]  /*1d40*/  ISETP.NE.AND P6, PT, R0.reuse, R3, PT ;  /* 0x000000030000720c */ /* 0x040fe40003fc5270 */
[C---:B------:R-:W-:Y:S01]  /*1d50*/  ISETP.GE.AND P4, PT, R0.reuse, R2, PT ;  /* 0x000000020000720c */ /* 0x040fe20003f86270 */
[----:B------:R-:W-:Y:S01]  /*1d60*/  @!P0 IMAD.MOV R68, RZ, RZ, R71 ;  /* 0x000000ffff448224 */ /* 0x000fe200078e0247 */
[----:B------:R-:W-:Y:S02]  /*1d70*/  IADD3 R71, PT, PT, R69, 0x1, RZ ;  /* 0x0000000145477810 */ /* 0x000fe40007ffe0ff */
[CC--:B------:R-:W-:Y:S01]  /*1d80*/  ISETP.GE.AND P0, PT, R0.reuse, R29.reuse, PT ;  /* 0x0000001d0000720c */ /* 0x0c0fe20003f06270 */
[----:B------:R-:W-:Y:S01]  /*1d90*/  @P1 IMAD.MOV R71, RZ, RZ, R69 ;  /* 0x000000ffff471224 */ /* 0x000fe200078e0245 */
[----:B------:R-:W-:-:S02]  /*1da0*/  ISETP.NE.AND P1, PT, R0, R29, PT ;  /* 0x0000001d0000720c */ /* 0x000fc40003f25270 */
[----:B------:R-:W-:Y:S01]  /*1db0*/  IADD3 R69, PT, PT, R68, 0x1, RZ ;  /* 0x0000000144457810 */ /* 0x000fe20007ffe0ff */
[----:B------:R-:W-:Y:S01]  /*1dc0*/  @P2 IMAD.MOV R69, RZ, RZ, R68 ;  /* 0x000000ffff452224 */ /* 0x000fe200078e0244 */
[----:B------:R-:W-:Y:S02]  /*1dd0*/  IADD3 R68, PT, PT, R71, 0x1, RZ ;  /* 0x0000000147447810 */ /* 0x000fe40007ffe0ff */
[----:B------:R-:W-:-:S05]  /*1de0*/  ISETP.NE.AND P2, PT, R0, R7, PT ;  /* 0x000000070000720c */ /* 0x000fca0003f45270 */
[----:B------:R-:W-:Y:S01]  /*1df0*/  @P0 IMAD.MOV R68, RZ, RZ, R71 ;  /* 0x000000ffff440224 */ /* 0x000fe200078e0247 */
[CC--:B------:R-:W-:Y:S02]  /*1e00*/  ISETP.GE.AND P0, PT, R0.reuse, R26.reuse, PT ;  /* 0x0000001a0000720c */ /* 0x0c0fe40003f06270 */
[----:B------:R-:W-:Y:S01]  /*1e10*/  IADD3 R71, PT, PT, R69, 0x1, RZ ;  /* 0x0000000145477810 */ /* 0x000fe20007ffe0ff */
[----:B------:R-:W-:Y:S01]  /*1e20*/  @P1 IMAD.MOV R71, RZ, RZ, R69 ;  /* 0x000000ffff471224 */ /* 0x000fe200078e0245 */
[----:B------:R-:W-:Y:S02]  /*1e30*/  ISETP.NE.AND P1, PT, R0, R26, PT ;  /* 0x0000001a0000720c */ /* 0x000fe40003f25270 */
[----:B------:R-:W-:-:S07]  /*1e40*/  IADD3 R69, PT, PT, R68, 0x1, RZ ;  /* 0x0000000144457810 */ /* 0x000fce0007ffe0ff */
[----:B------:R-:W-:Y:S01]  /*1e50*/  @P0 IMAD.MOV R69, RZ, RZ, R68 ;  /* 0x000000ffff450224 */ /* 0x000fe200078e0244 */
[CC--:B------:R-:W-:Y:S02]  /*1e60*/  ISETP.GE.AND P0, PT, R0.reuse, R27.reuse, PT ;  /* 0x0000001b0000720c */ /* 0x0c0fe40003f06270 */
[----:B------:R-:W-:Y:S01]  /*1e70*/  IADD3 R68, PT, PT, R71, 0x1, RZ ;  /* 0x0000000147447810 */ /* 0x000fe20007ffe0ff */
[----:B------:R-:W-:Y:S01]  /*1e80*/  @P1 IMAD.MOV R68, RZ, RZ, R71 ;  /* 0x000000ffff441224 */ /* 0x000fe200078e0247 */
[----:B------:R-:W-:Y:S02]  /*1e90*/  ISETP.NE.AND P1, PT, R0, R27, PT ;  /* 0x0000001b0000720c */ /* 0x000fe40003f25270 */
[----:B------:R-:W-:-:S07]  /*1ea0*/  IADD3 R71, PT, PT, R69, 0x1, RZ ;  /* 0x0000000145477810 */ /* 0x000fce0007ffe0ff */
[----:B------:R-:W-:Y:S01]  /*1eb0*/  @P0 IMAD.MOV R71, RZ, RZ, R69 ;  /* 0x000000ffff470224 */ /* 0x000fe200078e0245 */
[-C--:B------:R-:W-:Y:S02]  /*1ec0*/  ISETP.GE.AND P0, PT, R0, R24.reuse, PT ;  /* 0x000000180000720c */ /* 0x080fe40003f06270 */
        /* <DEDUP_REMOVED lines=113> */
[----:B------:R-:W-:Y:S02]  /*25e0*/  IADD3 R71, PT, PT, R69, 0x1, RZ ;  /* 0x0000000145477810 */ /* 0x000fe40007ffe0ff */
[C---:B------:R-:W-:Y:S01]  /*25f0*/  ISETP.GE.AND P0, PT, R0.reuse, R7, PT ;  /* 0x000000070000720c */ /* 0x040fe20003f06270 */
[----:B------:R-:W-:Y:S01]  /*2600*/  @P1 IMAD.MOV R71, RZ, RZ, R69 ;  /* 0x000000ffff471224 */ /* 0x000fe200078e0245 */
[----:B------:R-:W-:Y:S02]  /*2610*/  ISETP.NE.AND P1, PT, R0, R4, PT ;  /* 0x000000040000720c */ /* 0x000fe40003f25270 */
[----:B------:R-:W-:Y:S02]  /*2620*/  IADD3 R69, PT, PT, R68, 0x1, RZ ;  /* 0x0000000144457810 */ /* 0x000fe40007ffe0ff */
[----:B------:R-:W-:Y:S01]  /*2630*/  IADD3 R72, PT, PT, R71, 0x1, RZ ;  /* 0x0000000147487810 */ /* 0x000fe20007ffe0ff */
[----:B------:R-:W-:Y:S01]  /*2640*/  @P2 IMAD.MOV R72, RZ, RZ, R71 ;  /* 0x000000ffff482224 */ /* 0x000fe200078e0247 */
[----:B------:R-:W-:-:S05]  /*2650*/  ISETP.GE.AND P2, PT, R0, R5, PT ;  /* 0x000000050000720c */ /* 0x000fca0003f46270 */
[----:B------:R-:W-:Y:S01]  /*2660*/  @P0 IMAD.MOV R69, RZ, RZ, R68 ;  /* 0x000000ffff450224 */ /* 0x000fe200078e0244 */
[----:B------:R-:W-:Y:S01]  /*2670*/  IADD3 R68, PT, PT, R72, 0x1, RZ ;  /* 0x0000000148447810 */ /* 0x000fe20007ffe0ff */
[----:B------:R-:W-:Y:S01]  /*2680*/  @P1 IMAD.MOV R68, RZ, RZ, R72 ;  /* 0x000000ffff441224 */ /* 0x000fe200078e0248 */
[C---:B------:R-:W-:Y:S02]  /*2690*/  ISETP.GE.AND P1, PT, R0.reuse, R4, PT ;  /* 0x000000040000720c */ /* 0x040fe40003f26270 */
[----:B------:R-:W-:Y:S02]  /*26a0*/  ISETP.GE.AND P0, PT, R0, R3, PT ;  /* 0x000000030000720c */ /* 0x000fe40003f06270 */
[----:B------:R-:W-:Y:S01]  /*26b0*/  IADD3 R71, PT, PT, R68, 0x1, RZ ;  /* 0x0000000144477810 */ /* 0x000fe20007ffe0ff */
[----:B------:R-:W-:Y:S01]  /*26c0*/  @P3 IMAD.MOV R71, RZ, RZ, R68 ;  /* 0x000000ffff473224 */ /* 0x000fe200078e0244 */
[----:B------:R-:W-:-:S07]  /*26d0*/  IADD3 R0, PT, PT, R69, 0x1, RZ ;  /* 0x0000000145007810 */ /* 0x000fce0007ffe0ff */
        /* <DEDUP_REMOVED lines=15> */
[----:B------:R-:W-:Y:S01]  /*27d0*/  BSSY.RECONVERGENT B1, `(.L_x_10) ;  /* 0x0000075000017945 */ /* 0x000fe20003800200 */
[----:B------:R-:W-:Y:S01]  /*27e0*/  MOV R73, RZ ;  /* 0x000000ff00497202 */ /* 0x000fe20000000f00 */
[----:B------:R-:W-:Y:S02]  /*27f0*/  IMAD.MOV.U32 R68, RZ, RZ, RZ ;  /* 0x000000ffff447224 */ /* 0x000fe400078e00ff */
[----:B------:R-:W-:-:S07]  /*2800*/  LOP3.LUT R75, R69, 0x3, RZ, 0xc0, !PT ;  /* 0x00000003454b7812 */ /* 0x000fce00078ec0ff */
[----:B------:R-:W-:Y:S05]  /*2810*/  @!P0 BRA `(.L_x_11) ;  /* 0x0000000400c08947 */ /* 0x000fea0003800000 */
[----:B------:R-:W-:Y:S01]  /*2820*/  LOP3.LUT R68, R69, 0x7ffffffc, RZ, 0xc0, !PT ;  /* 0x7ffffffc45447812 */ /* 0x000fe200078ec0ff */
[----:B------:R-:W-:Y:S01]  /*2830*/  BSSY.RELIABLE B2, `(.L_x_12) ;  /* 0x0000060000027945 */ /* 0x000fe20003800100 */
[----:B------:R-:W-:Y:S02]  /*2840*/  HFMA2 R73, -RZ, RZ, 0, 0 ;  /* 0x00000000ff497431 */ /* 0x000fe400000001ff */
[----:B------:R-:W-:Y:S01]  /*2850*/  IMAD.MOV.U32 R69, RZ, RZ, RZ ;  /* 0x000000ffff457224 */ /* 0x000fe200078e00ff */
[----:B------:R-:W-:-:S13]  /*2860*/  ISETP.GT.AND P0, PT, R68, RZ, PT ;  /* 0x000000ff4400720c */ /* 0x000fda0003f04270 */
[----:B------:R-:W-:Y:S05]  /*2870*/  @!P0 BRA `(.L_x_13) ;  /* 0x00000004006c8947 */ /* 0x000fea0003800000 */
[----:B------:R-:W-:Y:S01]  /*2880*/  IADD3 R72, PT, PT, R68, -R69, RZ ;  /* 0x8000004544487210 */ /* 0x000fe20007ffe0ff */
[----:B------:R-:W-:Y:S01]  /*2890*/  BSSY.RECONVERGENT B3, `(.L_x_14) ;  /* 0x0000038000037945 */ /* 0x000fe20003800200 */
[----:B------:R-:W-:Y:S02]  /*28a0*/  PLOP3.LUT P0, PT, PT, PT, PT, 0x80, 0x8 ;  /* 0x000000000008781c */ /* 0x000fe40003f0f070 */
[----:B------:R-:W-:-:S13]  /*28b0*/  ISETP.GT.AND P1, PT, R72, 0xc, PT ;  /* 0x0000000c4800780c */ /* 0x000fda0003f24270 */
[----:B------:R-:W-:Y:S05]  /*28c0*/  @!P1 BRA `(.L_x_15) ;  /* 0x0000000000d09947 */ /* 0x000fea0003800000 */
[----:B------:R-:W-:Y:S01]  /*28d0*/  PLOP3.LUT P0, PT, PT, PT, PT, 0x8, 0x80 ;  /* 0x000000000080781c */ /* 0x000fe20003f0e170 */
[----:B------:R-:W-:-:S12]  /*28e0*/  VIADD R72, R68, 0xfffffff4 ;  /* 0xfffffff444487836 */ /* 0x000fd80000000000 */
.L_x_16:
        /* <DEDUP_REMOVED lines=50> */
.L_x_15:
[----:B------:R-:W-:Y:S05]  /*2c10*/  BSYNC.RECONVERGENT B3 ;  /* 0x0000000000037941 */ /* 0x000fea0003800200 */
.L_x_14:
[----:B------:R-:W-:Y:S01]  /*2c20*/  IADD3 R72, PT, PT, R68, -R69, RZ ;  /* 0x8000004544487210 */ /* 0x000fe20007ffe0ff */
[----:B------:R-:W-:Y:S03]  /*2c30*/  BSSY.RECONVERGENT B3, `(.L_x_17) ;  /* 0x000001c000037945 */ /* 0x000fe60003800200 */
[----:B------:R-:W-:-:S13]  /*2c40*/  ISETP.GT.AND P1, PT, R72, 0x4, PT ;  /* 0x000000044800780c */ /* 0x000fda0003f24270 */
[----:B------:R-:W-:Y:S05]  /*2c50*/  @!P1 BRA `(.L_x_18) ;  /* 0x0000000000649947 */ /* 0x000fea0003800000 */
[----:B------:R-:W-:Y:S02]  /*2c60*/  I2FP.F32.U32 R72, R69 ;  /* 0x0000004500487245 */ /* 0x000fe40000201000 */
[----:B------:R-:W-:-:S03]  /*2c70*/  PLOP3.LUT P0, PT, PT, PT, PT, 0x8, 0x80 ;  /* 0x000000000080781c */ /* 0x000fc60003f0e170 */
        /* <DEDUP_REMOVED lines=19> */
[C---:B------:R-:W-:Y:S01]  /*2db0*/  VIADD R72, R69.reuse, 0x7 ;  /* 0x0000000745487836 */ /* 0x040fe20000000000 */
[----:B------:R-:W-:-:S04]  /*2dc0*/  IADD3 R69, PT, PT, R69, 0x8, RZ ;  /* 0x0000000845457810 */ /* 0x000fc80007ffe0ff */
[----:B------:R-:W-:-:S05]  /*2dd0*/  I2FP.F32.U32 R72, R72 ;  /* 0x0000004800487245 */ /* 0x000fca0000201000 */
[----:B------:R-:W-:-:S07]  /*2de0*/  FADD R73, R73, R72 ;  /* 0x0000004849497221 */ /* 0x000fce0000000000 */
.L_x_18:
[----:B------:R-:W-:Y:S05]  /*2df0*/  BSYNC.RECONVERGENT B3 ;  /* 0x0000000000037941 */ /* 0x000fea0003800200 */
.L_x_17:
[----:B------:R-:W-:-:S13]  /*2e00*/  ISETP.NE.OR P0, PT, R69, R68, P0 ;  /* 0x000000444500720c */ /* 0x000fda0000705670 */
[----:B------:R-:W-:Y:S05]  /*2e10*/  @!P0 BREAK.RELIABLE B2 ;  /* 0x0000000000028942 */ /* 0x000fea0003800100 */
[----:B------:R-:W-:Y:S05]  /*2e20*/  @!P0 BRA `(.L_x_11) ;  /* 0x00000000003c8947 */ /* 0x000fea0003800000 */
.L_x_13:
[----:B------:R-:W-:Y:S05]  /*2e30*/  BSYNC.RELIABLE B2 ;  /* 0x0000000000027941 */ /* 0x000fea0003800100 */
.L_x_12:
        /* <DEDUP_REMOVED lines=10> */
[----:B------:R-:W-:Y:S02]  /*2ee0*/  ISETP.NE.AND P0, PT, R69, R68, PT ;  /* 0x000000444500720c */ /* 0x000fe40003f05270 */
[----:B------:R-:W-:-:S05]  /*2ef0*/  I2FP.F32.U32 R72, R72 ;  /* 0x0000004800487245 */ /* 0x000fca0000201000 */
[----:B------:R-:W-:-:S06]  /*2f00*/  FADD R73, R73, R72 ;  /* 0x0000004849497221 */ /* 0x000fcc0000000000 */
[----:B------:R-:W-:Y:S05]  /*2f10*/  @P0 BRA `(.L_x_12) ;  /* 0xfffffffc00c80947 */ /* 0x000fea000383ffff */
.L_x_11:
[----:B------:R-:W-:Y:S05]  /*2f20*/  BSYNC.RECONVERGENT B1 ;  /* 0x0000000000017941 */ /* 0x000fea0003800200 */
.L_x_10:
        /* <DEDUP_REMOVED lines=13> */
.L_x_9:
[----:B------:R-:W-:Y:S05]  /*3000*/  BSYNC.RECONVERGENT B0 ;  /* 0x0000000000007941 */ /* 0x000fea0003800200 */
.L_x_8:
[----:B------:R-:W-:Y:S01]  /*3010*/  VIADD R72, R0, 0x1 ;  /* 0x0000000100487836 */ /* 0x000fe20000000000 */
[----:B------:R-:W-:Y:S04]  /*3020*/  BSSY.RECONVERGENT B0, `(.L_x_19) ;  /* 0x000000f000007945 */ /* 0x000fe80003800200 */
        /* <DEDUP_REMOVED lines=9> */
[----:B------:R-:W-:Y:S01]  /*30c0*/  IMAD.MOV.U32 R69, RZ, RZ, R72 ;  /* 0x000000ffff457224 */ /* 0x000fe200078e0048 */
[----:B------:R-:W-:Y:S02]  /*30d0*/  MOV R68, R73 ;  /* 0x0000004900447202 */ /* 0x000fe40000000f00 */
[----:B------:R-:W-:-:S07]  /*30e0*/  MOV R72, 0x3100 ;  /* 0x0000310000487802 */ /* 0x000fce0000000f00 */
[----:B0-----:R-:W-:Y:S05]  /*30f0*/  CALL.REL.NOINC `($__internal_1_$__cuda_sm3x_div_rn_noftz_f32_slowpath) ;  /* 0x0000001c00507944 */ /* 0x001fea0003c00000 */
[----:B------:R-:W-:-:S07]  /*3100*/  MOV R0, R68 ;  /* 0x0000004400007202 */ /* 0x000fce0000000f00 */
.L_x_20:
[----:B------:R-:W-:Y:S05]  /*3110*/  BSYNC.RECONVERGENT B0 ;  /* 0x0000000000007941 */ /* 0x000fea0003800200 */
.L_x_19:
[----:B------:R-:W-:Y:S01]  /*3120*/  I2FP.F32.U32 R71, R71 ;  /* 0x0000004700477245 */ /* 0x000fe20000201000 */
[C---:B------:R-:W-:Y:S01]  /*3130*/  IMAD R69, R70.reuse, 0x4, R65 ;  /* 0x0000000446457824 */ /* 0x040fe200078e0241 */
[----:B------:R-:W-:-:S03]  /*3140*/  IADD3 R70, PT, PT, R70, 0x1, RZ ;  /* 0x0000000146467810 */ /* 0x000fc60007ffe0ff */
[----:B------:R-:W-:Y:S01]  /*3150*/  FADD R0, R71, R0 ;  /* 0x0000000047007221 */ /* 0x000fe20000000000 */
[----:B------:R-:W-:-:S04]  /*3160*/  ISETP.NE.AND P0, PT, R70, 0x1e, PT ;  /* 0x0000001e4600780c */ /* 0x000fc80003f05270 */
[----:B------:R1:W-:Y:S09]  /*3170*/  STL [R69], R0 ;  /* 0x0000000045007387 */ /* 0x0003f20000100800 */
[----:B------:R-:W-:Y:S05]  /*3180*/  @P0 BRA `(.L_x_21) ;  /* 0xffffffe800a00947 */ /* 0x000fea000383ffff */
[----:B0-----:R-:W1:Y:S04]  /*3190*/  LDL.64 R22, [R1] ;  /* 0x0000000001167983 */ /* 0x001e680000100a00 */
[----:B------:R-:W2:Y:S04]  /*31a0*/  LDL.64 R24, [R1+0x8] ;  /* 0x0000080001187983 */ /* 0x000ea80000100a00 */
[----:B------:R-:W3:Y:S04]  /*31b0*/  LDL.64 R26, [R1+0x10] ;  /* 0x00001000011a7983 */ /* 0x000ee80000100a00 */
[----:B------:R-:W4:Y:S04]  /*31c0*/  LDL.64 R28, [R1+0x18] ;  /* 0x00001800011c7983 */ /* 0x000f280000100a00 */
[----:B------:R-:W5:Y:S04]  /*31d0*/  LDL.64 R30, [R1+0x20] ;  /* 0x00002000011e7983 */ /* 0x000f680000100a00 */
        /* <DEDUP_REMOVED lines=9> */
[----:B------:R-:W5:Y:S01]  /*3270*/  LDL.64 R2, [R1+0x70] ;  /* 0x0000700001027983 */ /* 0x000f620000100a00 */
[----:B------:R-:W-:Y:S01]  /*3280*/  BSSY.RECONVERGENT B0, `(.L_x_22) ;  /* 0x000002d000007945 */ /* 0x000fe20003800200 */
[----:B-1----:R-:W-:-:S04]  /*3290*/  FADD R0, RZ, R22 ;  /* 0x00000016ff007221 */ /* 0x002fc80000000000 */
[----:B------:R-:W-:Y:S01]  /*32a0*/  FADD R23, R23, R0 ;  /* 0x0000000017177221 */ /* 0x000fe20000000000 */
[----:B------:R-:W-:-:S03]  /*32b0*/  HFMA2 R0, -RZ, RZ, 2.96875, 0 ;  /* 0x41f00000ff007431 */ /* 0x000fc600000001ff */
[----:B--2---:R-:W-:-:S04]  /*32c0*/  FADD R24, R23, R24 ;  /* 0x0000001817187221 */ /* 0x004fc80000000000 */
[----:B------:R-:W-:-:S04]  /*32d0*/  FADD R25, R25, R24 ;  /* 0x0000001819197221 */ /* 0x000fc80000000000 */
[----:B---3--:R-:W-:-:S04]  /*32e0*/  FADD R26, R25, R26 ;  /* 0x0000001a191a7221 */ /* 0x008fc80000000000 */
[----:B------:R-:W-:-:S04]  /*32f0*/  FADD R27, R27, R26 ;  /* 0x0000001a1b1b7221 */ /* 0x000fc80000000000 */
[----:B----4-:R-:W-:-:S04]  /*3300*/  FADD R28, R27, R28 ;  /* 0x0000001c1b1c7221 */ /* 0x010fc80000000000 */
[----:B------:R-:W-:-:S04]  /*3310*/  FADD R29, R29, R28 ;  /* 0x0000001c1d1d7221 */ /* 0x000fc80000000000 */
[----:B-----5:R-:W-:-:S04]  /*3320*/  FADD R30, R29, R30 ;  /* 0x0000001e1d1e7221 */ /* 0x020fc80000000000 */
[----:B------:R-:W-:-:S04]  /*3330*/  FADD R31, R31, R30 ;  /* 0x0000001e1f1f7221 */ /* 0x000fc80000000000 */
        /* <DEDUP_REMOVED lines=16> */
[----:B------:R-:W-:Y:S01]  /*3440*/  FADD R4, R7, R4 ;  /* 0x0000000407047221 */ /* 0x000fe20000000000 */
[----:B------:R-:W-:-:S03]  /*3450*/  IMAD.MOV.U32 R7, RZ, RZ, 0x3d088889 ;  /* 0x3d088889ff077424 */ /* 0x000fc600078e00ff */
[----:B------:R-:W-:Y:S01]  /*3460*/  FADD R5, R5, R4 ;  /* 0x0000000405057221 */ /* 0x000fe20000000000 */
[----:B------:R-:W-:-:S03]  /*3470*/  FFMA R0, R7, -R0, 1 ;  /* 0x3f80000007007423 */ /* 0x000fc60000000800 */
[----:B------:R-:W-:Y:S01]  /*3480*/  FADD R2, R5, R2 ;  /* 0x0000000205027221 */ /* 0x000fe20000000000 */
[----:B------:R-:W-:-:S03]  /*3490*/  FFMA R0, R0, R7, 0.033333335071802139282 ;  /* 0x3d08888900007423 */ /* 0x000fc60000000007 */
[----:B------:R-:W-:-:S04]  /*34a0*/  FADD R3, R3, R2 ;  /* 0x0000000203037221 */ /* 0x000fc80000000000 */
[----:B------:R-:W0:Y:S01]  /*34b0*/  FCHK P0, R3, 30 ;  /* 0x41f0000003007902 */ /* 0x000e220000000000 */
[----:B------:R-:W-:-:S04]  /*34c0*/  FFMA R22, R3, R0, RZ ;  /* 0x0000000003167223 */ /* 0x000fc800000000ff */
[----:B------:R-:W-:-:S04]  /*34d0*/  FFMA R5, R22, -30, R3 ;  /* 0xc1f0000016057823 */ /* 0x000fc80000000003 */
[----:B------:R-:W-:Y:S01]  /*34e0*/  FFMA R22, R0, R5, R22 ;  /* 0x0000000500167223 */ /* 0x000fe20000000016 */
[----:B0-----:R-:W-:Y:S06]  /*34f0*/  @!P0 BRA `(.L_x_23) ;  /* 0x0000000000148947 */ /* 0x001fec0003800000 */
[----:B------:R-:W-:Y:S01]  /*3500*/  IMAD.MOV.U32 R68, RZ, RZ, R3 ;  /* 0x000000ffff447224 */ /* 0x000fe200078e0003 */
[----:B------:R-:W-:Y:S02]  /*3510*/  MOV R69, 0x41f00000 ;  /* 0x41f0000000457802 */ /* 0x000fe40000000f00 */
[----:B------:R-:W-:-:S07]  /*3520*/  MOV R72, 0x3540 ;  /* 0x0000354000487802 */ /* 0x000fce0000000f00 */
[----:B------:R-:W-:Y:S05]  /*3530*/  CALL.REL.NOINC `($__internal_1_$__cuda_sm3x_div_rn_noftz_f32_slowpath) ;  /* 0x0000001800407944 */ /* 0x000fea0003c00000 */
[----:B------:R-:W-:-:S07]  /*3540*/  IMAD.MOV.U32 R22, RZ, RZ, R68 ;  /* 0x000000ffff167224 */ /* 0x000fce00078e0044 */
.L_x_23:
[----:B------:R-:W-:Y:S05]  /*3550*/  BSYNC.RECONVERGENT B0 ;  /* 0x0000000000007941 */ /* 0x000fea0003800200 */
.L_x_22:
        /* <DEDUP_REMOVED lines=16> */
[----:B--2---:R-:W-:-:S04]  /*3660*/  FADD R0, RZ, R68 ;  /* 0x00000044ff007221 */ /* 0x004fc80000000000 */
[----:B------:R-:W-:Y:S01]  /*3670*/  FADD R23, R69, R0 ;  /* 0x0000000045177221 */ /* 0x000fe20000000000 */
[----:B------:R-:W-:-:S03]  /*3680*/  MOV R0, 0x3d088889 ;  /* 0x3d08888900007802 */ /* 0x000fc60000000f00 */
        /* <DEDUP_REMOVED lines=31> */
[----:B------:R-:W0:Y:S01]  /*3880*/  FCHK P0, R68, 30 ;  /* 0x41f0000044007902 */ /* 0x000e220000000000 */
[----:B------:R-:W-:-:S04]  /*3890*/  FFMA R3, R0, R68, RZ ;  /* 0x0000004400037223 */ /* 0x000fc800000000ff */
[----:B------:R-:W-:-:S04]  /*38a0*/  FFMA R2, R3, -30, R68 ;  /* 0xc1f0000003027823 */ /* 0x000fc80000000044 */
[----:B------:R-:W-:Y:S01]  /*38b0*/  FFMA R2, R0, R2, R3 ;  /* 0x0000000200027223 */ /* 0x000fe20000000003 */
[----:B0-----:R-:W-:Y:S06]  /*38c0*/  @!P0 BRA `(.L_x_25) ;  /* 0x0000000000108947 */ /* 0x001fec0003800000 */
[----:B------:R-:W-:Y:S01]  /*38d0*/  HFMA2 R69, -RZ, RZ, 2.96875, 0 ;  /* 0x41f00000ff457431 */ /* 0x000fe200000001ff */
[----:B------:R-:W-:-:S07]  /*38e0*/  MOV R72, 0x3900 ;  /* 0x0000390000487802 */ /* 0x000fce0000000f00 */
[----:B------:R-:W-:Y:S05]  /*38f0*/  CALL.REL.NOINC `($__internal_1_$__cuda_sm3x_div_rn_noftz_f32_slowpath) ;  /* 0x0000001400507944 */ /* 0x000fea0003c00000 */
[----:B------:R-:W-:-:S07]  /*3900*/  IMAD.MOV.U32 R2, RZ, RZ, R68 ;  /* 0x000000ffff027224 */ /* 0x000fce00078e0044 */
.L_x_25:
[----:B------:R-:W-:Y:S05]  /*3910*/  BSYNC.RECONVERGENT B0 ;  /* 0x0000000000007941 */ /* 0x000fea0003800200 */
.L_x_24:
[----:B------:R-:W-:Y:S01]  /*3920*/  HFMA2 R3, -RZ, RZ, 0, 0 ;  /* 0x00000000ff037431 */ /* 0x000fe200000001ff */
[----:B------:R-:W-:Y:S01]  /*3930*/  MOV R0, RZ ;  /* 0x000000ff00007202 */ /* 0x000fe20000000f00 */
[----:B------:R-:W-:Y:S02]  /*3940*/  IMAD.MOV.U32 R6, RZ, RZ, RZ ;  /* 0x000000ffff067224 */ /* 0x000fe400078e00ff */
[----:B------:R-:W-:-:S07]  /*3950*/  IMAD.MOV.U32 R4, RZ, RZ, RZ ;  /* 0x000000ffff047224 */ /* 0x000fce00078e00ff */
.L_x_30:
[----:B------:R-:W-:-:S05]  /*3960*/  LEA R8, R6, R1, 0x2 ;  /* 0x0000000106087211 */ /* 0x000fca00078e10ff */
[----:B------:R-:W2:Y:S04]  /*3970*/  LDL R5, [R8] ;  /* 0x0000000008057983 */ /* 0x000ea80000100800 */
[----:B------:R-:W3:Y:S01]  /*3980*/  LDL R7, [R8+0x78] ;  /* 0x0000780008077983 */ /* 0x000ee20000100800 */
[----:B------:R-:W-:Y:S01]  /*3990*/  VIADD R6, R6, 0x1 ;  /* 0x0000000106067836 */ /* 0x000fe20000000000 */
[----:B------:R-:W-:Y:S01]  /*39a0*/  BSSY.RECONVERGENT B0, `(.L_x_26) ;  /* 0x0000049000007945 */ /* 0x000fe20003800200 */
[----:B------:R-:W-:-:S03]  /*39b0*/  MOV R10, 0x3f800000 ;  /* 0x3f800000000a7802 */ /* 0x000fc60000000f00 */
[----:B------:R-:W-:Y:S01]  /*39c0*/  ISETP.NE.AND P1, PT, R6, 0x1e, PT ;  /* 0x0000001e0600780c */ /* 0x000fe20003f25270 */
[----:B--2---:R-:W-:Y:S01]  /*39d0*/  FADD R5, R5, -R22 ;  /* 0x8000001605057221 */ /* 0x004fe20000000000 */
[----:B---3--:R-:W-:-:S04]  /*39e0*/  FADD R7, R7, -R2 ;  /* 0x8000000207077221 */ /* 0x008fc80000000000 */
[----:B------:R-:W-:Y:S02]  /*39f0*/  FSETP.NEU.AND P0, PT, R5, 1, PT ;  /* 0x3f8000000500780b */ /* 0x000fe40003f0d000 */
[----:B------:R-:W-:-:S11]  /*3a00*/  FSETP.NEU.AND P2, PT, R7, 1, PT ;  /* 0x3f8000000700780b */ /* 0x000fd60003f4d000 */
[----:B------:R-:W-:Y:S05]  /*3a10*/  @!P0 BRA `(.L_x_27) ;  /* 0x0000000400048947 */ /* 0x000fea0003800000 */
[----:B------:R-:W-:-:S13]  /*3a20*/  FSETP.NAN.AND P0, PT, |R5|, |R5|, PT ;  /* 0x400000050500720b */ /* 0x000fda0003f08200 */
[----:B------:R-:W-:Y:S01]  /*3a30*/  @P0 FADD R10, R5, 2 ;  /* 0x40000000050a0421 */ /* 0x000fe20000000000 */
[----:B------:R-:W-:Y:S06]  /*3a40*/  @P0 BRA `(.L_x_27) ;  /* 0x0000000000f80947 */ /* 0x000fec0003800000 */
[C---:B------:R-:W-:Y:S01]  /*3a50*/  FMUL R8, |R5|.reuse, 16777216 ;  /* 0x4b80000005087820 */ /* 0x040fe20000400200 */
[----:B------:R-:W-:Y:S01]  /*3a60*/  FSETP.GEU.AND P0, PT, |R5|, 1.175494350822287508e-38, PT ;  /* 0x008000000500780b */ /* 0x000fe20003f0e200 */
[----:B------:R-:W-:-:S03]  /*3a70*/  IMAD.MOV.U32 R14, RZ, RZ, 0x3a2c32e4 ;  /* 0x3a2c32e4ff0e7424 */ /* 0x000fc600078e00ff */
[----:B------:R-:W-:-:S05]  /*3a80*/  FSEL R8, R8, |R5|, !P0 ;  /* 0x4000000508087208 */ /* 0x000fca0004000000 */
[----:B------:R-:W-:-:S05]  /*3a90*/  VIADD R9, R8, 0xc0cafb0d ;  /* 0xc0cafb0d08097836 */ /* 0x000fca0000000000 */
[----:B------:R-:W-:-:S04]  /*3aa0*/  LOP3.LUT R9, R9, 0xff800000, RZ, 0xc0, !PT ;  /* 0xff80000009097812 */ /* 0x000fc800078ec0ff */
[-C--:B------:R-:W-:Y:S02]  /*3ab0*/  IADD3 R8, PT, PT, R8, -R9.reuse, RZ ;  /* 0x8000000908087210 */ /* 0x080fe40007ffe0ff */
[----:B------:R-:W-:-:S03]  /*3ac0*/  I2FP.F32.S32 R9, R9 ;  /* 0x0000000900097245 */ /* 0x000fc60000201400 */
[C---:B------:R-:W-:Y:S01]  /*3ad0*/  FADD R11, R8.reuse, 1 ;  /* 0x3f800000080b7421 */ /* 0x040fe20000000000 */
[----:B------:R-:W-:Y:S01]  /*3ae0*/  FADD R10, R8, -1 ;  /* 0xbf800000080a7421 */ /* 0x000fe20000000000 */
[----:B------:R-:W-:Y:S02]  /*3af0*/  FSEL R8, RZ, -24, P0 ;  /* 0xc1c00000ff087808 */ /* 0x000fe40000000000 */
[----:B------:R-:W-:Y:S01]  /*3b00*/  FSETP.NEU.AND P0, PT, |R5|, +INF , PT ;  /* 0x7f8000000500780b */ /* 0x000fe20003f0d200 */
[----:B------:R-:W-:Y:S01]  /*3b10*/  FADD R12, R10, R10 ;  /* 0x0000000a0a0c7221 */ /* 0x000fe20000000000 */
[----:B------:R-:W0:Y:S01]  /*3b20*/  MUFU.RCP R11, R11 ;  /* 0x0000000b000b7308 */ /* 0x000e220000001000 */
[----:B------:R-:W-:Y:S01]  /*3b30*/  FFMA R8, R9, 1.1920928955078125e-07, R8 ;  /* 0x3400000009087823 */ /* 0x000fe20000000008 */
[----:B------:R-:W-:Y:S01]  /*3b40*/  FSETP.NEU.AND P0, PT, R5, RZ, P0 ;  /* 0x000000ff0500720b */ /* 0x000fe2000070d000 */
[----:B0-----:R-:W-:-:S04]  /*3b50*/  FMUL R13, R11, R12 ;  /* 0x0000000c0b0d7220 */ /* 0x001fc80000400000 */
[----:B------:R-:W-:Y:S01]  /*3b60*/  FADD R12, R10, -R13 ;  /* 0x8000000d0a0c7221 */ /* 0x000fe20000000000 */
[CC--:B------:R-:W-:Y:S01]  /*3b70*/  FMUL R9, R13.reuse, R13.reuse ;  /* 0x0000000d0d097220 */ /* 0x0c0fe20000400000 */
[----:B------:R-:W-:Y:S02]  /*3b80*/  FFMA R17, R13, 1.4426950216293334961, R8 ;  /* 0x3fb8aa3b0d117823 */ /* 0x000fe40000000008 */
[----:B------:R-:W-:Y:S01]  /*3b90*/  FADD R15, R12, R12 ;  /* 0x0000000c0c0f7221 */ /* 0x000fe20000000000 */
[C---:B------:R-:W-:Y:S01]  /*3ba0*/  FFMA R12, R9.reuse, R14, 0.0032181653659790754318 ;  /* 0x3b52e7db090c7423 */ /* 0x040fe2000000000e */
[----:B------:R-:W-:Y:S02]  /*3bb0*/  FADD R8, R8, -R17 ;  /* 0x8000001108087221 */ /* 0x000fe40000000000 */
[----:B------:R-:W-:Y:S01]  /*3bc0*/  FFMA R10, R10, -R13, R15 ;  /* 0x8000000d0a0a7223 */ /* 0x000fe2000000000f */
[----:B------:R-:W-:Y:S01]  /*3bd0*/  FFMA R12, R9, R12, 0.018033718690276145935 ;  /* 0x3c93bb73090c7423 */ /* 0x000fe2000000000c */
[----:B------:R-:W-:-:S02]  /*3be0*/  FFMA R15, R13, 1.4426950216293334961, R8 ;  /* 0x3fb8aa3b0d0f7823 */ /* 0x000fc40000000008 */
[----:B------:R-:W-:Y:S01]  /*3bf0*/  FMUL R10, R11, R10 ;  /* 0x0000000a0b0a7220 */ /* 0x000fe20000400000 */
[----:B------:R-:W-:-:S03]  /*3c00*/  FFMA R12, R9, R12, 0.12022458761930465698 ;  /* 0x3df6384f090c7423 */ /* 0x000fc6000000000c */
[----:B------:R-:W-:Y:S01]  /*3c10*/  FFMA R8, R10, 1.4426950216293334961, R15 ;  /* 0x3fb8aa3b0a087823 */ /* 0x000fe2000000000f */
[----:B------:R-:W-:-:S03]  /*3c20*/  FMUL R12, R9, R12 ;  /* 0x0000000c090c7220 */ /* 0x000fc60000400000 */
[----:B------:R-:W-:Y:S01]  /*3c30*/  FFMA R11, R13, 1.9251366722983220825e-08, R8 ;  /* 0x32a55e340d0b7823 */ /* 0x000fe20000000008 */
[----:B------:R-:W-:-:S04]  /*3c40*/  FMUL R9, R12, 3 ;  /* 0x404000000c097820 */ /* 0x000fc80000400000 */
[----:B------:R-:W-:Y:S01]  /*3c50*/  FFMA R9, R10, R9, R11 ;  /* 0x000000090a097223 */ /* 0x000fe2000000000b */
[----:B------:R-:W-:-:S03]  /*3c60*/  MOV R11, 0x391fcb8e ;  /* 0x391fcb8e000b7802 */ /* 0x000fc60000000f00 */
[----:B------:R-:W-:-:S04]  /*3c70*/  FFMA R12, R13, R12, R9 ;  /* 0x0000000c0d0c7223 */ /* 0x000fc80000000009 */
[----:B------:R-:W-:-:S04]  /*3c80*/  FADD R8, R17, R12 ;  /* 0x0000000c11087221 */ /* 0x000fc80000000000 */
[----:B------:R-:W-:Y:S01]  /*3c90*/  FMUL R9, R8, 2 ;  /* 0x4000000008097820 */ /* 0x000fe20000400000 */
[----:B------:R-:W-:-:S03]  /*3ca0*/  FADD R17, -R17, R8 ;  /* 0x0000000811117221 */ /* 0x000fc60000000100 */
[----:B------:R-:W0:Y:S01]  /*3cb0*/  FRND R10, R9 ;  /* 0x00000009000a7307 */ /* 0x000e220000201000 */
[----:B------:R-:W-:Y:S01]  /*3cc0*/  FADD R17, R12, -R17 ;  /* 0x800000110c117221 */ /* 0x000fe20000000000 */
[----:B------:R-:W-:Y:S01]  /*3cd0*/  FFMA R8, R8, 2, -R9 ;  /* 0x4000000008087823 */ /* 0x000fe20000000809 */
[----:B------:R-:W-:-:S03]  /*3ce0*/  FSETP.GT.AND P4, PT, |R9|, 152, PT ;  /* 0x431800000900780b */ /* 0x000fc60003f84200 */
[----:B------:R-:W-:Y:S01]  /*3cf0*/  FFMA R17, R17, 2, R8 ;  /* 0x4000000011117823 */ /* 0x000fe20000000008 */
[----:B0-----:R-:W-:Y:S01]  /*3d00*/  FADD R8, R9, -R10 ;  /* 0x8000000a09087221 */ /* 0x001fe20000000000 */
[----:B------:R-:W-:-:S03]  /*3d10*/  FSETP.GT.AND P3, PT, R10, RZ, PT ;  /* 0x000000ff0a00720b */ /* 0x000fc60003f64000 */
[----:B------:R-:W-:Y:S01]  /*3d20*/  FADD R8, R8, R17 ;  /* 0x0000001108087221 */ /* 0x000fe20000000000 */
[----:B------:R-:W-:Y:S02]  /*3d30*/  SEL R10, RZ, 0x83000000, P3 ;  /* 0x83000000ff0a7807 */ /* 0x000fe40001800000 */
[----:B------:R-:W-:Y:S01]  /*3d40*/  FSETP.GEU.AND P3, PT, R9, RZ, PT ;  /* 0x000000ff0900720b */ /* 0x000fe20003f6e000 */
[----:B------:R-:W-:Y:S02]  /*3d50*/  FFMA R11, R8, R11, 0.0013391353422775864601 ;  /* 0x3aaf85ed080b7423 */ /* 0x000fe4000000000b */
[----:B------:R-:W-:Y:S02]  /*3d60*/  VIADD R12, R10, 0x7f000000 ;  /* 0x7f0000000a0c7836 */ /* 0x000fe40000000000 */
[C---:B------:R-:W-:Y:S02]  /*3d70*/  FFMA R13, R8.reuse, R11, 0.0096188392490148544312 ;  /* 0x3c1d9856080d7423 */ /* 0x040fe4000000000b */
[----:B------:R-:W0:Y:S02]  /*3d80*/  F2I.NTZ R11, R9 ;  /* 0x00000009000b7305 */ /* 0x000e240000203100 */
[----:B------:R-:W-:-:S04]  /*3d90*/  FFMA R13, R8, R13, 0.055503588169813156128 ;  /* 0x3d6357bb080d7423 */ /* 0x000fc8000000000d */
[----:B------:R-:W-:-:S04]  /*3da0*/  FFMA R13, R8, R13, 0.24022644758224487305 ;  /* 0x3e75fdec080d7423 */ /* 0x000fc8000000000d */
[----:B------:R-:W-:-:S04]  /*3db0*/  FFMA R13, R8, R13, 0.69314718246459960938 ;  /* 0x3f317218080d7423 */ /* 0x000fc8000000000d */
[----:B------:R-:W-:Y:S01]  /*3dc0*/  FFMA R13, R8, R13, 1 ;  /* 0x3f800000080d7423 */ /* 0x000fe2000000000d */
[----:B0-----:R-:W-:Y:S01]  /*3dd0*/  LEA R11, R11, -R10, 0x17 ;  /* 0x8000000a0b0b7211 */ /* 0x001fe200078eb8ff */
[----:B------:R-:W-:Y:S01]  /*3de0*/  @!P0 FADD R8, R5, R5 ;  /* 0x0000000505088221 */ /* 0x000fe20000000000 */
[----:B------:R-:W-:Y:S01]  /*3df0*/  FSEL R10, RZ, +INF , !P3 ;  /* 0x7f800000ff0a7808 */ /* 0x000fe20005800000 */
[----:B------:R-:W-:-:S04]  /*3e00*/  FMUL R12, R12, R13 ;  /* 0x0000000d0c0c7220 */ /* 0x000fc80000400000 */
[----:B------:R-:W-:Y:S01]  /*3e10*/  @!P4 FMUL R10, R11, R12 ;  /* 0x0000000c0b0ac220 */ /* 0x000fe20000400000 */
[----:B------:R-:W-:-:S07]  /*3e20*/  @!P0 LOP3.LUT R10, R8, 0x7fffffff, RZ, 0xc0, !PT ;  /* 0x7fffffff080a8812 */ /* 0x000fce00078ec0ff */
.L_x_27:
[----:B------:R-:W-:Y:S05]  /*3e30*/  BSYNC.RECONVERGENT B0 ;  /* 0x0000000000007941 */ /* 0x000fea0003800200 */
.L_x_26:
[----:B------:R-:W-:Y:S01]  /*3e40*/  BSSY.RECONVERGENT B0, `(.L_x_28) ;  /* 0x0000046000007945 */ /* 0x000fe20003800200 */
[----:B------:R-:W-:Y:S01]  /*3e50*/  FFMA R0, R5, R7, R0 ;  /* 0x0000000705007223 */ /* 0x000fe20000000000 */
[----:B------:R-:W-:Y:S01]  /*3e60*/  FADD R3, R10, R3 ;  /* 0x000000030a037221 */ /* 0x000fe20000000000 */
[----:B------:R-:W-:Y:S01]  /*3e70*/  IMAD.MOV.U32 R5, RZ, RZ, 0x3f800000 ;  /* 0x3f800000ff057424 */ /* 0x000fe200078e00ff */
[----:B------:R-:W-:Y:S06]  /*3e80*/  @!P2 BRA `(.L_x_29) ;  /* 0x000000040004a947 */ /* 0x000fec0003800000 */
[----:B------:R-:W-:-:S13]  /*3e90*/  FSETP.NAN.AND P0, PT, |R7|, |R7|, PT ;  /* 0x400000070700720b */ /* 0x000fda0003f08200 */
[----:B------:R-:W-:Y:S01]  /*3ea0*/  @P0 FADD R5, R7, 2 ;  /* 0x4000000007050421 */ /* 0x000fe20000000000 */
[----:B------:R-:W-:Y:S06]  /*3eb0*/  @P0 BRA `(.L_x_29) ;  /* 0x0000000000f80947 */ /* 0x000fec0003800000 */
[C---:B------:R-:W-:Y:S01]  /*3ec0*/  FMUL R8, |R7|.reuse, 16777216 ;  /* 0x4b80000007087820 */ /* 0x040fe20000400200 */
[----:B------:R-:W-:Y:S01]  /*3ed0*/  FSETP.GEU.AND P0, PT, |R7|, 1.175494350822287508e-38, PT ;  /* 0x008000000700780b */ /* 0x000fe20003f0e200 */
[----:B------:R-:W-:-:S03]  /*3ee0*/  HFMA2 R13, -RZ, RZ, 0.771484375, 0.21533203125 ;  /* 0x3a2c32e4ff0d7431 */ /* 0x000fc600000001ff */
[----:B------:R-:W-:-:S04]  /*3ef0*/  FSEL R8, R8, |R7|, !P0 ;  /* 0x4000000708087208 */ /* 0x000fc80004000000 */
[----:B------:R-:W-:-:S04]  /*3f00*/  IADD3 R5, PT, PT, R8, -0x3f3504f3, RZ ;  /* 0xc0cafb0d08057810 */ /* 0x000fc80007ffe0ff */
[----:B------:R-:W-:-:S05]  /*3f10*/  LOP3.LUT R5, R5, 0xff800000, RZ, 0xc0, !PT ;  /* 0xff80000005057812 */ /* 0x000fca00078ec0ff */
[----:B------:R-:W-:Y:S01]  /*3f20*/  IMAD.IADD R8, R8, 0x1, -R5 ;  /* 0x0000000108087824 */ /* 0x000fe200078e0a05 */
        /* <DEDUP_REMOVED lines=8> */
[----:B------:R-:W-:-:S13]  /*3fb0*/  FSETP.NEU.AND P0, PT, R7, RZ, P0 ;  /* 0x000000ff0700720b */ /* 0x000fda000070d000 */
[----:B------:R-:W-:Y:S01]  /*3fc0*/  @!P0 FADD R7, R7, R7 ;  /* 0x0000000707078221 */ /* 0x000fe20000000000 */
        /* <DEDUP_REMOVED lines=17> */
[----:B------:R-:W-:-:S03]  /*40e0*/  IMAD.MOV.U32 R10, RZ, RZ, 0x391fcb8e ;  /* 0x391fcb8eff0a7424 */ /* 0x000fc600078e00ff */
        /* <DEDUP_REMOVED lines=14> */
[----:B------:R-:W-:Y:S01]  /*41d0*/  FFMA R10, R5, R10, 0.0013391353422775864601 ;  /* 0x3aaf85ed050a7423 */ /* 0x000fe2000000000a */
[----:B------:R-:W-:-:S03]  /*41e0*/  IADD3 R11, PT, PT, R9, 0x7f000000, RZ ;  /* 0x7f000000090b7810 */ /* 0x000fc60007ffe0ff */
[C---:B------:R-:W-:Y:S02]  /*41f0*/  FFMA R12, R5.reuse, R10, 0.0096188392490148544312 ;  /* 0x3c1d9856050c7423 */ /* 0x040fe4000000000a */
[----:B------:R-:W0:Y:S02]  /*4200*/  F2I.NTZ R10, R8 ;  /* 0x00000008000a7305 */ /* 0x000e240000203100 */
[----:B------:R-:W-:-:S04]  /*4210*/  FFMA R12, R5, R12, 0.055503588169813156128 ;  /* 0x3d6357bb050c7423 */ /* 0x000fc8000000000c */
[----:B------:R-:W-:-:S04]  /*4220*/  FFMA R12, R5, R12, 0.24022644758224487305 ;  /* 0x3e75fdec050c7423 */ /* 0x000fc8000000000c */
[----:B------:R-:W-:-:S04]  /*4230*/  FFMA R12, R5, R12, 0.69314718246459960938 ;  /* 0x3f317218050c7423 */ /* 0x000fc8000000000c */
[----:B------:R-:W-:Y:S01]  /*4240*/  FFMA R12, R5, R12, 1 ;  /* 0x3f800000050c7423 */ /* 0x000fe2000000000c */
[----:B0-----:R-:W-:Y:S01]  /*4250*/  IMAD R10, R10, 0x800000, -R9 ;  /* 0x008000000a0a7824 */ /* 0x001fe200078e0a09 */
[----:B------:R-:W-:Y:S02]  /*4260*/  FSEL R5, RZ, +INF , !P2 ;  /* 0x7f800000ff057808 */ /* 0x000fe40005000000 */
[----:B------:R-:W-:-:S04]  /*4270*/  FMUL R11, R11, R12 ;  /* 0x0000000c0b0b7220 */ /* 0x000fc80000400000 */
[----:B------:R-:W-:Y:S01]  /*4280*/  @!P3 FMUL R5, R10, R11 ;  /* 0x0000000b0a05b220 */ /* 0x000fe20000400000 */
[----:B------:R-:W-:-:S07]  /*4290*/  @!P0 LOP3.LUT R5, R7, 0x7fffffff, RZ, 0xc0, !PT ;  /* 0x7fffffff07058812 */ /* 0x000fce00078ec0ff */
.L_x_29:
[----:B------:R-:W-:Y:S05]  /*42a0*/  BSYNC.RECONVERGENT B0 ;  /* 0x0000000000007941 */ /* 0x000fea0003800200 */
.L_x_28:
[----:B------:R-:W-:Y:S01]  /*42b0*/  FADD R4, R5, R4 ;  /* 0x0000000405047221 */ /* 0x000fe20000000000 */
[----:B------:R-:W-:Y:S06]  /*42c0*/  @P1 BRA `(.L_x_30) ;  /* 0xfffffff400a41947 */ /* 0x000fec000383ffff */
[----:B------:R-:W-:Y:S01]  /*42d0*/  FSETP.NEU.AND P0, PT, R4, RZ, PT ;  /* 0x000000ff0400720b */ /* 0x000fe20003f0d000 */
[----:B------:R-:W-:Y:S01]  /*42e0*/  BSSY.RECONVERGENT B0, `(.L_x_31) ;  /* 0x0000021000007945 */ /* 0x000fe20003800200 */
[----:B------:R-:W-:Y:S02]  /*42f0*/  MOV R5, RZ ;  /* 0x000000ff00057202 */ /* 0x000fe40000000f00 */
[----:B------:R-:W-:-:S13]  /*4300*/  FSETP.EQ.OR P0, PT, R3, RZ, !P0 ;  /* 0x000000ff0300720b */ /* 0x000fda0004702400 */
[----:B------:R-:W-:Y:S05]  /*4310*/  @P0 BRA `(.L_x_32) ;  /* 0x0000000000740947 */ /* 0x000fea0003800000 */
[----:B------:R-:W-:Y:S01]  /*4320*/  FMUL R2, R3, R4 ;  /* 0x0000000403027220 */ /* 0x000fe20000400000 */
[----:B------:R-:W-:Y:S03]  /*4330*/  BSSY.RECONVERGENT B1, `(.L_x_33) ;  /* 0x000000d000017945 */ /* 0x000fe60003800200 */
[----:B------:R-:W-:Y:S01]  /*4340*/  VIADD R4, R2, 0xf3000000 ;  /* 0xf300000002047836 */ /* 0x000fe20000000000 */
[----:B------:R0:W1:Y:S04]  /*4350*/  MUFU.RSQ R3, R2 ;  /* 0x0000000200037308 */ /* 0x0000680000001400 */
[----:B------:R-:W-:-:S13]  /*4360*/  ISETP.GT.U32.AND P0, PT, R4, 0x727fffff, PT ;  /* 0x727fffff0400780c */ /* 0x000fda0003f04070 */
[----:B01----:R-:W-:Y:S05]  /*4370*/  @!P0 BRA `(.L_x_34) ;  /* 0x0000000000108947 */ /* 0x003fea0003800000 */
[----:B------:R-:W-:-:S07]  /*4380*/  MOV R10, 0x43a0 ;  /* 0x000043a0000a7802 */ /* 0x000fce0000000f00 */
[----:B------:R-:W-:Y:S05]  /*4390*/  CALL.REL.NOINC `($__internal_0_$__cuda_sm20_sqrt_rn_f32_slowpath) ;  /* 0x0000000800507944 */ /* 0x000fea0003c00000 */
[----:B------:R-:W-:Y:S01]  /*43a0*/  MOV R69, R4 ;  /* 0x0000000400457202 */ /* 0x000fe20000000f00 */
[----:B------:R-:W-:Y:S06]  /*43b0*/  BRA `(.L_x_35) ;  /* 0x0000000000107947 */ /* 0x000fec0003800000 */
.L_x_34:
[----:B------:R-:W-:Y:S01]  /*43c0*/  FMUL.FTZ R69, R2, R3 ;  /* 0x0000000302457220 */ /* 0x000fe20000410000 */
[----:B------:R-:W-:-:S03]  /*43d0*/  FMUL.FTZ R3, R3, 0.5 ;  /* 0x3f00000003037820 */ /* 0x000fc60000410000 */
[----:B------:R-:W-:-:S04]  /*43e0*/  FFMA R2, -R69, R69, R2 ;  /* 0x0000004545027223 */ /* 0x000fc80000000102 */
[----:B------:R-:W-:-:S07]  /*43f0*/  FFMA R69, R2, R3, R69 ;  /* 0x0000000302457223 */ /* 0x000fce0000000045 */
.L_x_35:
[----:B------:R-:W-:Y:S05]  /*4400*/  BSYNC.RECONVERGENT B1 ;  /* 0x0000000000017941 */ /* 0x000fea0003800200 */
.L_x_33:
[----:B------:R-:W0:Y:S01]  /*4410*/  MUFU.RCP R2, R69 ;  /* 0x0000004500027308 */ /* 0x000e220000001000 */
[----:B------:R-:W-:Y:S07]  /*4420*/  BSSY.RECONVERGENT B1, `(.L_x_32) ;  /* 0x000000c000017945 */ /* 0x000fee0003800200 */
[----:B------:R-:W1:Y:S01]  /*4430*/  FCHK P0, R0, R69 ;  /* 0x0000004500007302 */ /* 0x000e620000000000 */
[----:B0-----:R-:W-:-:S04]  /*4440*/  FFMA R3, R2, -R69, 1 ;  /* 0x3f80000002037423 */ /* 0x001fc80000000845 */
[----:B------:R-:W-:-:S04]  /*4450*/  FFMA R3, R2, R3, R2 ;  /* 0x0000000302037223 */ /* 0x000fc80000000002 */
[----:B------:R-:W-:-:S04]  /*4460*/  FFMA R2, R0, R3, RZ ;  /* 0x0000000300027223 */ /* 0x000fc800000000ff */
[----:B------:R-:W-:-:S04]  /*4470*/  FFMA R4, R2, -R69, R0 ;  /* 0x8000004502047223 */ /* 0x000fc80000000000 */
[----:B------:R-:W-:Y:S01]  /*4480*/  FFMA R5, R3, R4, R2 ;  /* 0x0000000403057223 */ /* 0x000fe20000000002 */
[----:B-1----:R-:W-:Y:S06]  /*4490*/  @!P0 BRA `(.L_x_36) ;  /* 0x0000000000108947 */ /* 0x002fec0003800000 */
[----:B------:R-:W-:Y:S01]  /*44a0*/  IMAD.MOV.U32 R68, RZ, RZ, R0 ;  /* 0x000000ffff447224 */ /* 0x000fe200078e0000 */
[----:B------:R-:W-:-:S07]  /*44b0*/  MOV R72, 0x44d0 ;  /* 0x000044d000487802 */ /* 0x000fce0000000f00 */
[----:B------:R-:W-:Y:S05]  /*44c0*/  CALL.REL.NOINC `($__internal_1_$__cuda_sm3x_div_rn_noftz_f32_slowpath) ;  /* 0x00000008005c7944 */ /* 0x000fea0003c00000 */
[----:B------:R-:W-:-:S07]  /*44d0*/  MOV R5, R68 ;  /* 0x0000004400057202 */ /* 0x000fce0000000f00 */
.L_x_36:
[----:B------:R-:W-:Y:S05]  /*44e0*/  BSYNC.RECONVERGENT B1 ;  /* 0x0000000000017941 */ /* 0x000fea0003800200 */
.L_x_32:
[----:B------:R-:W-:Y:S05]  /*44f0*/  BSYNC.RECONVERGENT B0 ;  /* 0x0000000000007941 */ /* 0x000fea0003800200 */
.L_x_31:
[----:B------:R-:W0:Y:S01]  /*4500*/  S2R R3, SR_CTAID.X ;  /* 0x0000000000037919 */ /* 0x000e220000002500 */
[----:B------:R-:W0:Y:S01]  /*4510*/  LDCU.128 UR12, c[0x0][0x390] ;  /* 0x00007200ff0c77ac */ /* 0x000e220008000c00 */
[--C-:B------:R-:W-:Y:S01]  /*4520*/  SHF.R.S32.HI R63, RZ, 0x1f, R62.reuse ;  /* 0x0000001fff3f7819 */ /* 0x100fe2000001143e */
[----:B------:R-:W-:Y:S02]  /*4530*/  BSSY.RECONVERGENT B0, `(.L_x_37) ;  /* 0x000006e000007945 */ /* 0x000fe40003800200 */
[----:B0-----:R-:W-:-:S04]  /*4540*/  IMAD.WIDE.U32 R6, R3, UR14, R62 ;  /* 0x0000000e03067c25 */ /* 0x001fc8000f8e003e */
[----:B------:R-:W-:Y:S01]  /*4550*/  IMAD R7, R3, UR15, R7 ;  /* 0x0000000f03077c24 */ /* 0x000fe2000f8e0207 */
[----:B------:R-:W-:-:S04]  /*4560*/  LEA R8, P0, R6, UR12, 0x2 ;  /* 0x0000000c06087c11 */ /* 0x000fc8000f8010ff */
[----:B------:R-:W-:Y:S01]  /*4570*/  LEA.HI.X R9, R6, UR13, R7, 0x2, P0 ;  /* 0x0000000d06097c11 */ /* 0x000fe200080f1407 */
[----:B------:R-:W-:Y:S01]  /*4580*/  IMAD.MOV.U32 R7, RZ, RZ, RZ ;  /* 0x000000ffff077224 */ /* 0x000fe200078e00ff */
[----:B------:R-:W-:-:S03]  /*4590*/  FSETP.NEU.AND P0, PT, R5, RZ, PT ;  /* 0x000000ff0500720b */ /* 0x000fc60003f0d000 */
[----:B------:R0:W-:Y:S10]  /*45a0*/  STG.E desc[UR6][R8.64+0x4], R5 ;  /* 0x0000040508007986 */ /* 0x0001f4000c101906 */
[----:B------:R-:W-:Y:S05]  /*45b0*/  @!P0 BRA `(.L_x_38) ;  /* 0x0000000400948947 */ /* 0x000fea0003800000 */
[----:B------:R-:W-:Y:S01]  /*45c0*/  FSETP.NEU.AND P0, PT, R5, 1, PT ;  /* 0x3f8000000500780b */ /* 0x000fe20003f0d000 */
[----:B------:R-:W-:Y:S01]  /*45d0*/  BSSY.RECONVERGENT B1, `(.L_x_39) ;  /* 0x0000043000017945 */ /* 0x000fe20003800200 */
[----:B------:R-:W-:-:S11]  /*45e0*/  HFMA2 R0, -RZ, RZ, 1.875, 0 ;  /* 0x3f800000ff007431 */ /* 0x000fd600000001ff */
[----:B------:R-:W-:Y:S05]  /*45f0*/  @!P0 BRA `(.L_x_40) ;  /* 0x0000000400008947 */ /* 0x000fea0003800000 */
[----:B------:R-:W-:-:S13]  /*4600*/  FSETP.NAN.AND P0, PT, |R5|, |R5|, PT ;  /* 0x400000050500720b */ /* 0x000fda0003f08200 */
[----:B------:R-:W-:Y:S01]  /*4610*/  @P0 FADD R0, R5, 2 ;  /* 0x4000000005000421 */ /* 0x000fe20000000000 */
[----:B------:R-:W-:Y:S06]  /*4620*/  @P0 BRA `(.L_x_40) ;  /* 0x0000000000f40947 */ /* 0x000fec0003800000 */
[C---:B------:R-:W-:Y:S01]  /*4630*/  FMUL R0, |R5|.reuse, 16777216 ;  /* 0x4b80000005007820 */ /* 0x040fe20000400200 */
[C---:B------:R-:W-:Y:S01]  /*4640*/  FSETP.GEU.AND P0, PT, |R5|.reuse, 1.175494350822287508e-38, PT ;  /* 0x008000000500780b */ /* 0x040fe20003f0e200 */
[----:B------:R-:W-:Y:S01]  /*4650*/  IMAD.MOV.U32 R11, RZ, RZ, 0x3a2c32e4 ;  /* 0x3a2c32e4ff0b7424 */ /* 0x000fe200078e00ff */
[----:B------:R-:W-:Y:S02]  /*4660*/  FSETP.NEU.AND P2, PT, |R5|, +INF , PT ;  /* 0x7f8000000500780b */ /* 0x000fe40003f4d200 */
[----:B------:R-:W-:-:S05]  /*4670*/  FSEL R0, R0, |R5|, !P0 ;  /* 0x4000000500007208 */ /* 0x000fca0004000000 */
[----:B------:R-:W-:-:S05]  /*4680*/  VIADD R2, R0, 0xc0cafb0d ;  /* 0xc0cafb0d00027836 */ /* 0x000fca0000000000 */
[----:B------:R-:W-:-:S04]  /*4690*/  LOP3.LUT R7, R2, 0xff800000, RZ, 0xc0, !PT ;  /* 0xff80000002077812 */ /* 0x000fc800078ec0ff */
[-C--:B------:R-:W-:Y:S02]  /*46a0*/  IADD3 R0, PT, PT, R0, -R7.reuse, RZ ;  /* 0x8000000700007210 */ /* 0x080fe40007ffe0ff */
[----:B------:R-:W-:-:S03]  /*46b0*/  I2FP.F32.S32 R7, R7 ;  /* 0x0000000700077245 */ /* 0x000fc60000201400 */
[C---:B------:R-:W-:Y:S01]  /*46c0*/  FADD R4, R0.reuse, 1 ;  /* 0x3f80000000047421 */ /* 0x040fe20000000000 */
[----:B------:R-:W-:Y:S01]  /*46d0*/  FADD R2, R0, -1 ;  /* 0xbf80000000027421 */ /* 0x000fe20000000000 */
[----:B------:R-:W-:-:S03]  /*46e0*/  FSEL R0, RZ, -24, P0 ;  /* 0xc1c00000ff007808 */ /* 0x000fc60000000000 */
[----:B0-----:R-:W-:Y:S01]  /*46f0*/  FADD R9, R2, R2 ;  /* 0x0000000202097221 */ /* 0x001fe20000000000 */
[----:B------:R-:W0:Y:S01]  /*4700*/  MUFU.RCP R4, R4 ;  /* 0x0000000400047308 */ /* 0x000e220000001000 */
[----:B------:R-:W-:Y:S02]  /*4710*/  FFMA R0, R7, 1.1920928955078125e-07, R0 ;  /* 0x3400000007007823 */ /* 0x000fe40000000000 */
[----:B0-----:R-:W-:-:S04]  /*4720*/  FMUL R9, R4, R9 ;  /* 0x0000000904097220 */ /* 0x001fc80000400000 */
[----:B------:R-:W-:Y:S01]  /*4730*/  FADD R7, R2, -R9 ;  /* 0x8000000902077221 */ /* 0x000fe20000000000 */
[C---:B------:R-:W-:Y:S01]  /*4740*/  FMUL R6, R9.reuse, R9 ;  /* 0x0000000909067220 */ /* 0x040fe20000400000 */
[----:B------:R-:W-:Y:S02]  /*4750*/  FFMA R13, R9, 1.4426950216293334961, R0 ;  /* 0x3fb8aa3b090d7823 */ /* 0x000fe40000000000 */
[----:B------:R-:W-:Y:S01]  /*4760*/  FADD R7, R7, R7 ;  /* 0x0000000707077221 */ /* 0x000fe20000000000 */
[----:B------:R-:W-:Y:S01]  /*4770*/  FFMA R11, R6, R11, 0.0032181653659790754318 ;  /* 0x3b52e7db060b7423 */ /* 0x000fe2000000000b */
        /* <DEDUP_REMOVED lines=10> */
[----:B------:R-:W-:-:S04]  /*4820*/  FFMA R7, R7, R0, R2 ;  /* 0x0000000007077223 */ /* 0x000fc80000000002 */
[----:B------:R-:W-:Y:S01]  /*4830*/  FFMA R6, R9, R6, R7 ;  /* 0x0000000609067223 */ /* 0x000fe20000000007 */
[----:B------:R-:W-:-:S03]  /*4840*/  MOV R9, 0x391fcb8e ;  /* 0x391fcb8e00097802 */ /* 0x000fc60000000f00 */
        /* <DEDUP_REMOVED lines=27> */
.L_x_40:
[----:B------:R-:W-:Y:S05]  /*4a00*/  BSYNC.RECONVERGENT B1 ;  /* 0x0000000000017941 */ /* 0x000fea0003800200 */
.L_x_39:
[----:B------:R-:W-:Y:S01]  /*4a10*/  FADD R69, -R0, 1 ;  /* 0x3f80000000457421 */ /* 0x000fe20000000100 */
[----:B------:R-:W-:Y:S01]  /*4a20*/  UMOV UR4, 0x41e00000 ;  /* 0x41e0000000047882 */ /* 0x000fe20000000000 */
[----:B------:R-:W-:Y:S01]  /*4a30*/  BSSY.RECONVERGENT B1, `(.L_x_41) ;  /* 0x000000e000017945 */ /* 0x000fe20003800200 */
[----:B------:R-:W-:Y:S01]  /*4a40*/  IMAD.U32 R4, RZ, RZ, UR4 ;  /* 0x00000004ff047e24 */ /* 0x000fe2000f8e00ff */
[----:B------:R-:W1:Y:S08]  /*4a50*/  MUFU.RCP R0, R69 ;  /* 0x0000004500007308 */ /* 0x000e700000001000 */
[----:B------:R-:W2:Y:S01]  /*4a60*/  FCHK P0, R4, R69 ;  /* 0x0000004504007302 */ /* 0x000ea20000000000 */
[----:B-1----:R-:W-:-:S04]  /*4a70*/  FFMA R7, -R69, R0, 1 ;  /* 0x3f80000045077423 */ /* 0x002fc80000000100 */
[----:B------:R-:W-:-:S04]  /*4a80*/  FFMA R0, R0, R7, R0 ;  /* 0x0000000700007223 */ /* 0x000fc80000000000 */
[----:B------:R-:W-:-:S04]  /*4a90*/  FFMA R7, R0, 28, RZ ;  /* 0x41e0000000077823 */ /* 0x000fc800000000ff */
[----:B------:R-:W-:-:S04]  /*4aa0*/  FFMA R2, -R69, R7, 28 ;  /* 0x41e0000045027423 */ /* 0x000fc80000000107 */
[----:B------:R-:W-:Y:S01]  /*4ab0*/  FFMA R2, R0, R2, R7 ;  /* 0x0000000200027223 */ /* 0x000fe20000000007 */
[----:B--2---:R-:W-:Y:S06]  /*4ac0*/  @!P0 BRA `(.L_x_42) ;  /* 0x0000000000108947 */ /* 0x004fec0003800000 */
[----:B------:R-:W-:Y:S01]  /*4ad0*/  HFMA2 R68, -RZ, RZ, 2.9375, 0 ;  /* 0x41e00000ff447431 */ /* 0x000fe200000001ff */
[----:B------:R-:W-:-:S07]  /*4ae0*/  MOV R72, 0x4b00 ;  /* 0x00004b0000487802 */ /* 0x000fce0000000f00 */
[----:B0-----:R-:W-:Y:S05]  /*4af0*/  CALL.REL.NOINC `($__internal_1_$__cuda_sm3x_div_rn_noftz_f32_slowpath) ;  /* 0x0000000000d07944 */ /* 0x001fea0003c00000 */
[----:B------:R-:W-:-:S07]  /*4b00*/  IMAD.MOV.U32 R2, RZ, RZ, R68 ;  /* 0x000000ffff027224 */ /* 0x000fce00078e0044 */
.L_x_42:
[----:B------:R-:W-:Y:S05]  /*4b10*/  BSYNC.RECONVERGENT B1 ;  /* 0x0000000000017941 */ /* 0x000fea0003800200 */
.L_x_41:
[----:B------:R-:W-:Y:S01]  /*4b20*/  IADD3 R0, PT, PT, R2, -0xd000000, RZ ;  /* 0xf300000002007810 */ /* 0x000fe20007ffe0ff */
[----:B0-----:R0:W1:Y:S01]  /*4b30*/  MUFU.RSQ R9, R2 ;  /* 0x0000000200097308 */ /* 0x0010620000001400 */
[----:B------:R-:W-:Y:S02]  /*4b40*/  BSSY.RECONVERGENT B1, `(.L_x_43) ;  /* 0x000000b000017945 */ /* 0x000fe40003800200 */
[----:B------:R-:W-:-:S13]  /*4b50*/  ISETP.GT.U32.AND P0, PT, R0, 0x727fffff, PT ;  /* 0x727fffff0000780c */ /* 0x000fda0003f04070 */
[----:B0-----:R-:W-:Y:S05]  /*4b60*/  @!P0 BRA `(.L_x_44) ;  /* 0x0000000000108947 */ /* 0x001fea0003800000 */
[----:B------:R-:W-:-:S07]  /*4b70*/  MOV R10, 0x4b90 ;  /* 0x00004b90000a7802 */ /* 0x000fce0000000f00 */
[----:B-1----:R-:W-:Y:S05]  /*4b80*/  CALL.REL.NOINC `($__internal_0_$__cuda_sm20_sqrt_rn_f32_slowpath) ;  /* 0x0000000000547944 */ /* 0x002fea0003c00000 */
[----:B------:R-:W-:Y:S01]  /*4b90*/  IMAD.MOV.U32 R0, RZ, RZ, R4 ;  /* 0x000000ffff007224 */ /* 0x000fe200078e0004 */
[----:B------:R-:W-:Y:S06]  /*4ba0*/  BRA `(.L_x_45) ;  /* 0x0000000000107947 */ /* 0x000fec0003800000 */
.L_x_44:
[C---:B-1----:R-:W-:Y:S01]  /*4bb0*/  FMUL.FTZ R7, R9.reuse, R2 ;  /* 0x0000000209077220 */ /* 0x042fe20000410000 */
[----:B------:R-:W-:-:S03]  /*4bc0*/  FMUL.FTZ R4, R9, 0.5 ;  /* 0x3f00000009047820 */ /* 0x000fc60000410000 */
[----:B------:R-:W-:-:S04]  /*4bd0*/  FFMA R0, -R7, R7, R2 ;  /* 0x0000000707007223 */ /* 0x000fc80000000102 */
[----:B------:R-:W-:-:S07]  /*4be0*/  FFMA R0, R0, R4, R7 ;  /* 0x0000000400007223 */ /* 0x000fce0000000007 */
.L_x_45:
[----:B------:R-:W-:Y:S05]  /*4bf0*/  BSYNC.RECONVERGENT B1 ;  /* 0x0000000000017941 */ /* 0x000fea0003800200 */
.L_x_43:
[----:B------:R-:W-:-:S07]  /*4c00*/  FMUL R7, R0, R5 ;  /* 0x0000000500077220 */ /* 0x000fce0000400000 */
.L_x_38:
[----:B------:R-:W-:Y:S05]  /*4c10*/  BSYNC.RECONVERGENT B0 ;  /* 0x0000000000007941 */ /* 0x000fea0003800200 */
.L_x_37:
[----:B------:R-:W1:Y:S01]  /*4c20*/  LDCU.128 UR12, c[0x0][0x3a0] ;  /* 0x00007400ff0c77ac */ /* 0x000e620008000c00 */
[----:B------:R-:W-:Y:S01]  /*4c30*/  MOV R4, R62 ;  /* 0x0000003e00047202 */ /* 0x000fe20000000f00 */
[----:B0-----:R-:W-:Y:S01]  /*4c40*/  IMAD.MOV.U32 R5, RZ, RZ, R63 ;  /* 0x000000ffff057224 */ /* 0x001fe200078e003f */
[----:B------:R-:W-:-:S03]  /*4c50*/  ISETP.LT.AND P1, PT, R64, R67, PT ;  /* 0x000000434000720c */ /* 0x000fc60003f21270 */
[----:B-1----:R-:W-:-:S04]  /*4c60*/  IMAD.WIDE.U32 R4, R3, UR14, R4 ;  /* 0x0000000e03047c25 */ /* 0x002fc8000f8e0004 */
[----:B------:R-:W-:Y:S01]  /*4c70*/  IMAD R3, R3, UR15, R5 ;  /* 0x0000000f03037c24 */ /* 0x000fe2000f8e0205 */
[----:B------:R-:W-:-:S04]  /*4c80*/  LEA R2, P0, R4, UR12, 0x2 ;  /* 0x0000000c04027c11 */ /* 0x000fc8000f8010ff */
[----:B------:R-:W-:Y:S02]  /*4c90*/  LEA.HI.X R3, R4, UR13, R3, 0x2, P0 ;  /* 0x0000000d04037c11 */ /* 0x000fe400080f1403 */
[----:B------:R-:W-:-:S03]  /*4ca0*/  ISETP.GE.U32.AND P0, PT, R64, UR8, PT ;  /* 0x0000000840007c0c */ /* 0x000fc6000bf06070 */
[----:B------:R0:W-:Y:S10]  /*4cb0*/  STG.E desc[UR6][R2.64+0x4], R7 ;  /* 0x0000040702007986 */ /* 0x0001f4000c101906 */
[----:B------:R-:W-:Y:S05]  /*4cc0*/  @!P0 BRA P1, `(.L_x_46) ;  /* 0xffffffb400bc8947 */ /* 0x000fea000083ffff */
[----:B------:R-:W-:Y:S05]  /*4cd0*/  EXIT ;  /* 0x000000000000794d */ /* 0x000fea0003800000 */
        .weak           $__internal_0_$__cuda_sm20_sqrt_rn_f32_slowpath
        .type           $__internal_0_$__cuda_sm20_sqrt_rn_f32_slowpath,@function
        .size           $__internal_0_$__cuda_sm20_sqrt_rn_f32_slowpath,($__internal_1_$__cuda_sm3x_div_rn_noftz_f32_slowpath - $__internal_0_$__cuda_sm20_sqrt_rn_f32_slowpath)
$__internal_0_$__cuda_sm20_sqrt_rn_f32_slowpath:
[----:B------:R-:W-:-:S13]  /*4ce0*/  LOP3.LUT P0, RZ, R2, 0x7fffffff, RZ, 0xc0, !PT ;  /* 0x7fffffff02ff7812 */ /* 0x000fda000780c0ff */
[----:B------:R-:W-:Y:S01]  /*4cf0*/  @!P0 MOV R4, R2 ;  /* 0x0000000200048202 */ /* 0x000fe20000000f00 */
[----:B------:R-:W-:Y:S06]  /*4d00*/  @!P0 BRA `(.L_x_47) ;  /* 0x0000000000408947 */ /* 0x000fec0003800000 */
[----:B------:R-:W-:-:S13]  /*4d10*/  FSETP.GEU.FTZ.AND P0, PT, R2, RZ, PT ;  /* 0x000000ff0200720b */ /* 0x000fda0003f1e000 */
[----:B------:R-:W-:Y:S01]  /*4d20*/  @!P0 IMAD.MOV.U32 R4, RZ, RZ, 0x7fffffff ;  /* 0x7fffffffff048424 */ /* 0x000fe200078e00ff */
[----:B------:R-:W-:Y:S06]  /*4d30*/  @!P0 BRA `(.L_x_47) ;  /* 0x0000000000348947 */ /* 0x000fec0003800000 */
[----:B------:R-:W-:-:S13]  /*4d40*/  FSETP.GTU.FTZ.AND P0, PT, |R2|, +INF , PT ;  /* 0x7f8000000200780b */ /* 0x000fda0003f1c200 */
[----:B------:R-:W-:Y:S01]  /*4d50*/  @P0 FADD.FTZ R4, R2, 1 ;  /* 0x3f80000002040421 */ /* 0x000fe20000010000 */
[----:B------:R-:W-:Y:S06]  /*4d60*/  @P0 BRA `(.L_x_47) ;  /* 0x0000000000280947 */ /* 0x000fec0003800000 */
[----:B------:R-:W-:-:S13]  /*4d70*/  FSETP.NEU.FTZ.AND P0, PT, |R2|, +INF , PT ;  /* 0x7f8000000200780b */ /* 0x000fda0003f1d200 */
[----:B------:R-:W-:-:S04]  /*4d80*/  @P0 FFMA R6, R2, 1.84467440737095516160e+19, RZ ;  /* 0x5f80000002060823 */ /* 0x000fc800000000ff */
[----:B------:R-:W0:Y:S02]  /*4d90*/  @P0 MUFU.RSQ R7, R6 ;  /* 0x0000000600070308 */ /* 0x000e240000001400 */
[----:B0-----:R-:W-:Y:S01]  /*4da0*/  @P0 FMUL.FTZ R9, R6, R7 ;  /* 0x0000000706090220 */ /* 0x001fe20000410000 */
[----:B------:R-:W-:-:S03]  /*4db0*/  @P0 FMUL.FTZ R7, R7, 0.5 ;  /* 0x3f00000007070820 */ /* 0x000fc60000410000 */
[----:B------:R-:W-:-:S04]  /*4dc0*/  @P0 FADD.FTZ R4, -R9, -RZ ;  /* 0x800000ff09040221 */ /* 0x000fc80000010100 */
[----:B------:R-:W-:Y:S01]  /*4dd0*/  @P0 FFMA R8, R9, R4, R6 ;  /* 0x0000000409080223 */ /* 0x000fe20000000006 */
[----:B------:R-:W-:-:S03]  /*4de0*/  @!P0 MOV R4, R2 ;  /* 0x0000000200048202 */ /* 0x000fc60000000f00 */
[----:B------:R-:W-:-:S04]  /*4df0*/  @P0 FFMA R7, R8, R7, R9 ;  /* 0x0000000708070223 */ /* 0x000fc80000000009 */
[----:B------:R-:W-:-:S07]  /*4e00*/  @P0 FMUL.FTZ R4, R7, 2.3283064365386962891e-10 ;  /* 0x2f80000007040820 */ /* 0x000fce0000410000 */
.L_x_47:
[----:B------:R-:W-:Y:S02]  /*4e10*/  HFMA2 R7, -RZ, RZ, 0, 0 ;  /* 0x00000000ff077431 */ /* 0x000fe400000001ff */
[----:B------:R-:W-:-:S04]  /*4e20*/  IMAD.MOV.U32 R6, RZ, RZ, R10 ;  /* 0x000000ffff067224 */ /* 0x000fc800078e000a */
[----:B------:R-:W-:Y:S05]  /*4e30*/  RET.REL.NODEC R6 `(_Z15spearCUDASharedPKimPfmS1_m) ;  /* 0xffffffb006707950 */ /* 0x000fea0003c3ffff */
        .weak           $__internal_1_$__cuda_sm3x_div_rn_noftz_f32_slowpath
        .type           $__internal_1_$__cuda_sm3x_div_rn_noftz_f32_slowpath,@function
        .size           $__internal_1_$__cuda_sm3x_div_rn_noftz_f32_slowpath,(.L_x_60 - $__internal_1_$__cuda_sm3x_div_rn_noftz_f32_slowpath)
$__internal_1_$__cuda_sm3x_div_rn_noftz_f32_slowpath:
[----:B------:R-:W-:Y:S01]  /*4e40*/  SHF.R.U32.HI R73, RZ, 0x17, R69 ;  /* 0x00000017ff497819 */ /* 0x000fe20000011645 */
[----:B------:R-:W-:Y:S03]  /*4e50*/  BSSY.RECONVERGENT B2, `(.L_x_48) ;  /* 0x0000062000027945 */ /* 0x000fe60003800200 */
[----:B------:R-:W-:Y:S02]  /*4e60*/  LOP3.LUT R76, R73, 0xff, RZ, 0xc0, !PT ;  /* 0x000000ff494c7812 */ /* 0x000fe400078ec0ff */
[----:B------:R-:W-:-:S03]  /*4e70*/  SHF.R.U32.HI R73, RZ, 0x17, R68 ;  /* 0x00000017ff497819 */ /* 0x000fc60000011644 */
[----:B------:R-:W-:Y:S01]  /*4e80*/  VIADD R77, R76, 0xffffffff ;  /* 0xffffffff4c4d7836 */ /* 0x000fe20000000000 */
[----:B------:R-:W-:-:S04]  /*4e90*/  LOP3.LUT R75, R73, 0xff, RZ, 0xc0, !PT ;  /* 0x000000ff494b7812 */ /* 0x000fc800078ec0ff */
[----:B------:R-:W-:Y:S02]  /*4ea0*/  ISETP.GT.U32.AND P0, PT, R77, 0xfd, PT ;  /* 0x000000fd4d00780c */ /* 0x000fe40003f04070 */
[----:B------:R-:W-:-:S04]  /*4eb0*/  IADD3 R74, PT, PT, R75, -0x1, RZ ;  /* 0xffffffff4b4a7810 */ /* 0x000fc80007ffe0ff */
[----:B------:R-:W-:-:S13]  /*4ec0*/  ISETP.GT.U32.OR P0, PT, R74, 0xfd, P0 ;  /* 0x000000fd4a00780c */ /* 0x000fda0000704470 */
[----:B------:R-:W-:Y:S01]  /*4ed0*/  @!P0 IMAD.MOV.U32 R73, RZ, RZ, RZ ;  /* 0x000000ffff498224 */ /* 0x000fe200078e00ff */
[----:B------:R-:W-:Y:S06]  /*4ee0*/  @!P0 BRA `(.L_x_49) ;  /* 0x00000000005c8947 */ /* 0x000fec0003800000 */
[----:B------:R-:W-:Y:S02]  /*4ef0*/  FSETP.GTU.FTZ.AND P0, PT, |R68|, +INF , PT ;  /* 0x7f8000004400780b */ /* 0x000fe40003f1c200 */
[----:B------:R-:W-:-:S04]  /*4f00*/  FSETP.GTU.FTZ.AND P1, PT, |R69|, +INF , PT ;  /* 0x7f8000004500780b */ /* 0x000fc80003f3c200 */
[----:B------:R-:W-:-:S13]  /*4f10*/  PLOP3.LUT P0, PT, P0, P1, PT, 0xf8, 0x8f ;  /* 0x00000000008f781c */ /* 0x000fda0000703f70 */
[----:B------:R-:W-:Y:S05]  /*4f20*/  @P0 BRA `(.L_x_50) ;  /* 0x00000004004c0947 */ /* 0x000fea0003800000 */
[----:B------:R-:W-:-:S13]  /*4f30*/  LOP3.LUT P0, RZ, R69, 0x7fffffff, R68, 0xc8, !PT ;  /* 0x7fffffff45ff7812 */ /* 0x000fda000780c844 */
[----:B------:R-:W-:Y:S05]  /*4f40*/  @!P0 BRA `(.L_x_51) ;  /* 0x00000004003c8947 */ /* 0x000fea0003800000 */
[C---:B------:R-:W-:Y:S02]  /*4f50*/  FSETP.NEU.FTZ.AND P0, PT, |R68|.reuse, +INF , PT ;  /* 0x7f8000004400780b */ /* 0x040fe40003f1d200 */
[----:B------:R-:W-:Y:S02]  /*4f60*/  FSETP.NEU.FTZ.AND P2, PT, |R69|, +INF , PT ;  /* 0x7f8000004500780b */ /* 0x000fe40003f5d200 */
[----:B------:R-:W-:-:S11]  /*4f70*/  FSETP.NEU.FTZ.AND P1, PT, |R68|, +INF , PT ;  /* 0x7f8000004400780b */ /* 0x000fd60003f3d200 */
[----:B------:R-:W-:Y:S05]  /*4f80*/  @!P2 BRA !P0, `(.L_x_51) ;  /* 0x00000004002ca947 */ /* 0x000fea0004000000 */
[----:B------:R-:W-:-:S04]  /*4f90*/  LOP3.LUT P0, RZ, R68, 0x7fffffff, RZ, 0xc0, !PT ;  /* 0x7fffffff44ff7812 */ /* 0x000fc8000780c0ff */
[----:B------:R-:W-:-:S13]  /*4fa0*/  PLOP3.LUT P0, PT, P2, P0, PT, 0x2f, 0xf2 ;  /* 0x0000000000f2781c */ /* 0x000fda0001700577 */
[----:B------:R-:W-:Y:S05]  /*4fb0*/  @P0 BRA `(.L_x_52) ;  /* 0x0000000400180947 */ /* 0x000fea0003800000 */
[----:B------:R-:W-:-:S04]  /*4fc0*/  LOP3.LUT P0, RZ, R69, 0x7fffffff, RZ, 0xc0, !PT ;  /* 0x7fffffff45ff7812 */ /* 0x000fc8000780c0ff */
[----:B------:R-:W-:-:S13]  /*4fd0*/  PLOP3.LUT P0, PT, P1, P0, PT, 0x2f, 0xf2 ;  /* 0x0000000000f2781c */ /* 0x000fda0000f00577 */
[----:B------:R-:W-:Y:S05]  /*4fe0*/  @P0 BRA `(.L_x_53) ;  /* 0x0000000400000947 */ /* 0x000fea0003800000 */
[----:B------:R-:W-:Y:S02]  /*4ff0*/  ISETP.GE.AND P0, PT, R74, RZ, PT ;  /* 0x000000ff4a00720c */ /* 0x000fe40003f06270 */
[----:B------:R-:W-:-:S11]  /*5000*/  ISETP.GE.AND P1, PT, R77, RZ, PT ;  /* 0x000000ff4d00720c */ /* 0x000fd60003f26270 */
[----:B------:R-:W-:Y:S01]  /*5010*/  @P0 MOV R73, RZ ;  /* 0x000000ff00490202 */ /* 0x000fe20000000f00 */
[----:B------:R-:W-:Y:S02]  /*5020*/  @!P0 IMAD.MOV.U32 R73, RZ, RZ, -0x40 ;  /* 0xffffffc0ff498424 */ /* 0x000fe400078e00ff */
[----:B------:R-:W-:Y:S01]  /*5030*/  @!P0 FFMA R68, R68, 1.84467440737095516160e+19, RZ ;  /* 0x5f80000044448823 */ /* 0x000fe200000000ff */
[----:B------:R-:W-:Y:S02]  /*5040*/  @!P1 FFMA R69, R69, 1.84467440737095516160e+19, RZ ;  /* 0x5f80000045459823 */ /* 0x000fe400000000ff */
[----:B------:R-:W-:-:S07]  /*5050*/  @!P1 IADD3 R73, PT, PT, R73, 0x40, RZ ;  /* 0x0000004049499810 */ /* 0x000fce0007ffe0ff */
.L_x_49:
[----:B------:R-:W-:Y:S01]  /*5060*/  LEA R74, R76, 0xc0800000, 0x17 ;  /* 0xc08000004c4a7811 */ /* 0x000fe200078eb8ff */
[----:B------:R-:W-:Y:S01]  /*5070*/  VIADD R75, R75, 0xffffff81 ;  /* 0xffffff814b4b7836 */ /* 0x000fe20000000000 */
[----:B------:R-:W-:Y:S02]  /*5080*/  BSSY.RECONVERGENT B3, `(.L_x_54) ;  /* 0x0000035000037945 */ /* 0x000fe40003800200 */
[----:B------:R-:W-:Y:S01]  /*5090*/  IADD3 R74, PT, PT, -R74, R69, RZ ;  /* 0x000000454a4a7210 */ /* 0x000fe20007ffe1ff */
[C---:B------:R-:W-:Y:S01]  /*50a0*/  IMAD R68, R75.reuse, -0x800000, R68 ;  /* 0xff8000004b447824 */ /* 0x040fe200078e0244 */
[----:B------:R-:W-:Y:S02]  /*50b0*/  IADD3 R76, PT, PT, R75, 0x7f, -R76 ;  /* 0x0000007f4b4c7810 */ /* 0x000fe40007ffe84c */
[----:B------:R-:W0:Y:S01]  /*50c0*/  MUFU.RCP R69, R74 ;  /* 0x0000004a00457308 */ /* 0x000e220000001000 */
[----:B------:R-:W-:Y:S02]  /*50d0*/  FADD.FTZ R75, -R74, -RZ ;  /* 0x800000ff4a4b7221 */ /* 0x000fe40000010100 */
[----:B------:R-:W-:-:S02]  /*50e0*/  IMAD.IADD R77, R76, 0x1, R73 ;  /* 0x000000014c4d7824 */ /* 0x000fc400078e0249 */
[----:B0-----:R-:W-:-:S04]  /*50f0*/  FFMA R76, R69, R75, 1 ;  /* 0x3f800000454c7423 */ /* 0x001fc8000000004b */
[----:B------:R-:W-:-:S04]  /*5100*/  FFMA R78, R69, R76, R69 ;  /* 0x0000004c454e7223 */ /* 0x000fc80000000045 */
[----:B------:R-:W-:-:S04]  /*5110*/  FFMA R69, R68, R78, RZ ;  /* 0x0000004e44457223 */ /* 0x000fc800000000ff */
[----:B------:R-:W-:-:S04]  /*5120*/  FFMA R76, R75, R69, R68 ;  /* 0x000000454b4c7223 */ /* 0x000fc80000000044 */
[----:B------:R-:W-:-:S04]  /*5130*/  FFMA R73, R78, R76, R69 ;  /* 0x0000004c4e497223 */ /* 0x000fc80000000045 */
[----:B------:R-:W-:-:S04]  /*5140*/  FFMA R76, R75, R73, R68 ;  /* 0x000000494b4c7223 */ /* 0x000fc80000000044 */
[----:B------:R-:W-:-:S05]  /*5150*/  FFMA R68, R78, R76, R73 ;  /* 0x0000004c4e447223 */ /* 0x000fca0000000049 */
[----:B------:R-:W-:-:S04]  /*5160*/  SHF.R.U32.HI R69, RZ, 0x17, R68 ;  /* 0x00000017ff457819 */ /* 0x000fc80000011644 */
[----:B------:R-:W-:-:S04]  /*5170*/  LOP3.LUT R69, R69, 0xff, RZ, 0xc0, !PT ;  /* 0x000000ff45457812 */ /* 0x000fc800078ec0ff */
[----:B------:R-:W-:-:S05]  /*5180*/  IADD3 R75, PT, PT, R69, R77, RZ ;  /* 0x0000004d454b7210 */ /* 0x000fca0007ffe0ff */
[----:B------:R-:W-:-:S05]  /*5190*/  VIADD R69, R75, 0xffffffff ;  /* 0xffffffff4b457836 */ /* 0x000fca0000000000 */
[----:B------:R-:W-:-:S13]  /*51a0*/  ISETP.GE.U32.AND P0, PT, R69, 0xfe, PT ;  /* 0x000000fe4500780c */ /* 0x000fda0003f06070 */
[----:B------:R-:W-:Y:S05]  /*51b0*/  @!P0 BRA `(.L_x_55) ;  /* 0x0000000000808947 */ /* 0x000fea0003800000 */
[----:B------:R-:W-:-:S13]  /*51c0*/  ISETP.GT.AND P0, PT, R75, 0xfe, PT ;  /* 0x000000fe4b00780c */ /* 0x000fda0003f04270 */
[----:B------:R-:W-:Y:S05]  /*51d0*/  @P0 BRA `(.L_x_56) ;  /* 0x00000000006c0947 */ /* 0x000fea0003800000 */
[----:B------:R-:W-:-:S13]  /*51e0*/  ISETP.GE.AND P0, PT, R75, 0x1, PT ;  /* 0x000000014b00780c */ /* 0x000fda0003f06270 */
[----:B------:R-:W-:Y:S05]  /*51f0*/  @P0 BRA `(.L_x_57) ;  /* 0x0000000000740947 */ /* 0x000fea0003800000 */
[----:B------:R-:W-:Y:S02]  /*5200*/  ISETP.GE.AND P0, PT, R75, -0x18, PT ;  /* 0xffffffe84b00780c */ /* 0x000fe40003f06270 */
[----:B------:R-:W-:-:S11]  /*5210*/  LOP3.LUT R68, R68, 0x80000000, RZ, 0xc0, !PT ;  /* 0x8000000044447812 */ /* 0x000fd600078ec0ff */
[----:B------:R-:W-:Y:S05]  /*5220*/  @!P0 BRA `(.L_x_57) ;  /* 0x0000000000688947 */ /* 0x000fea0003800000 */
[CCC-:B------:R-:W-:Y:S01]  /*5230*/  FFMA.RP R69, R78.reuse, R76.reuse, R73.reuse ;  /* 0x0000004c4e457223 */ /* 0x1c0fe20000008049 */
[CCC-:B------:R-:W-:Y:S01]  /*5240*/  FFMA.RM R74, R78.reuse, R76.reuse, R73.reuse ;  /* 0x0000004c4e4a7223 */ /* 0x1c0fe20000004049 */
[----:B------:R-:W-:Y:S01]  /*5250*/  FFMA.RZ R73, R78, R76, R73 ;  /* 0x0000004c4e497223 */ /* 0x000fe2000000c049 */
[C---:B------:R-:W-:Y:S02]  /*5260*/  ISETP.NE.AND P1, PT, R75.reuse, RZ, PT ;  /* 0x000000ff4b00720c */ /* 0x040fe40003f25270 */
[----:B------:R-:W-:Y:S02]  /*5270*/  ISETP.NE.AND P2, PT, R75, RZ, PT ;  /* 0x000000ff4b00720c */ /* 0x000fe40003f45270 */
[----:B------:R-:W-:Y:S02]  /*5280*/  LOP3.LUT R73, R73, 0x7fffff, RZ, 0xc0, !PT ;  /* 0x007fffff49497812 */ /* 0x000fe400078ec0ff */
[----:B------:R-:W-:Y:S01]  /*5290*/  FSETP.NEU.FTZ.AND P0, PT, R69, R74, PT ;  /* 0x0000004a4500720b */ /* 0x000fe20003f1d000 */
[----:B------:R-:W-:Y:S01]  /*52a0*/  IMAD.MOV R69, RZ, RZ, -R75 ;  /* 0x000000ffff457224 */ /* 0x000fe200078e0a4b */
[----:B------:R-:W-:-:S02]  /*52b0*/  LOP3.LUT R73, R73, 0x800000, RZ, 0xfc, !PT ;  /* 0x0080000049497812 */ /* 0x000fc400078efcff */
[----:B------:R-:W-:-:S04]  /*52c0*/  IADD3 R74, PT, PT, R75, 0x20, RZ ;  /* 0x000000204b4a7810 */ /* 0x000fc80007ffe0ff */
[----:B------:R-:W-:-:S04]  /*52d0*/  SHF.L.U32 R74, R73, R74, RZ ;  /* 0x0000004a494a7219 */ /* 0x000fc800000006ff */
[----:B------:R-:W-:Y:S02]  /*52e0*/  ISETP.NE.AND P1, PT, R74, RZ, P1 ;  /* 0x000000ff4a00720c */ /* 0x000fe40000f25270 */
[----:B------:R-:W-:Y:S02]  /*52f0*/  SEL R74, R69, RZ, P2 ;  /* 0x000000ff454a7207 */ /* 0x000fe40001000000 */
[----:B------:R-:W-:Y:S02]  /*5300*/  PLOP3.LUT P0, PT, P0, P1, PT, 0xf8, 0x8f ;  /* 0x00000000008f781c */ /* 0x000fe40000703f70 */
[----:B------:R-:W-:Y:S02]  /*5310*/  SHF.R.U32.HI R74, RZ, R74, R73 ;  /* 0x0000004aff4a7219 */ /* 0x000fe40000011649 */
[----:B------:R-:W-:Y:S02]  /*5320*/  SEL R69, RZ, 0x1, !P0 ;  /* 0x00000001ff457807 */ /* 0x000fe40004000000 */
[----:B------:R-:W-:-:S04]  /*5330*/  SHF.R.U32.HI R76, RZ, 0x1, R74 ;  /* 0x00000001ff4c7819 */ /* 0x000fc8000001164a */
[----:B------:R-:W-:-:S04]  /*5340*/  LOP3.LUT R69, R69, 0x1, R76, 0xf8, !PT ;  /* 0x0000000145457812 */ /* 0x000fc800078ef84c */
[----:B------:R-:W-:-:S04]  /*5350*/  LOP3.LUT R69, R69, R74, RZ, 0xc0, !PT ;  /* 0x0000004a45457212 */ /* 0x000fc800078ec0ff */
[----:B------:R-:W-:-:S04]  /*5360*/  IADD3 R69, PT, PT, R76, R69, RZ ;  /* 0x000000454c457210 */ /* 0x000fc80007ffe0ff */
[----:B------:R-:W-:Y:S01]  /*5370*/  LOP3.LUT R68, R69, R68, RZ, 0xfc, !PT ;  /* 0x0000004445447212 */ /* 0x000fe200078efcff */
[----:B------:R-:W-:Y:S06]  /*5380*/  BRA `(.L_x_57) ;  /* 0x0000000000107947 */ /* 0x000fec0003800000 */
.L_x_56:
[----:B------:R-:W-:-:S04]  /*5390*/  LOP3.LUT R68, R68, 0x80000000, RZ, 0xc0, !PT ;  /* 0x8000000044447812 */ /* 0x000fc800078ec0ff */
[----:B------:R-:W-:Y:S01]  /*53a0*/  LOP3.LUT R68, R68, 0x7f800000, RZ, 0xfc, !PT ;  /* 0x7f80000044447812 */ /* 0x000fe200078efcff */
[----:B------:R-:W-:Y:S06]  /*53b0*/  BRA `(.L_x_57) ;  /* 0x0000000000047947 */ /* 0x000fec0003800000 */
.L_x_55:
[----:B------:R-:W-:-:S07]  /*53c0*/  IMAD R68, R77, 0x800000, R68 ;  /* 0x008000004d447824 */ /* 0x000fce00078e0244 */
.L_x_57:
[----:B------:R-:W-:Y:S05]  /*53d0*/  BSYNC.RECONVERGENT B3 ;  /* 0x0000000000037941 */ /* 0x000fea0003800200 */
.L_x_54:
[----:B------:R-:W-:Y:S05]  /*53e0*/  BRA `(.L_x_58) ;  /* 0x0000000000207947 */ /* 0x000fea0003800000 */
.L_x_53:
[----:B------:R-:W-:-:S04]  /*53f0*/  LOP3.LUT R68, R69, 0x80000000, R68, 0x48, !PT ;  /* 0x8000000045447812 */ /* 0x000fc800078e4844 */
[----:B------:R-:W-:Y:S01]  /*5400*/  LOP3.LUT R68, R68, 0x7f800000, RZ, 0xfc, !PT ;  /* 0x7f80000044447812 */ /* 0x000fe200078efcff */
[----:B------:R-:W-:Y:S06]  /*5410*/  BRA `(.L_x_58) ;  /* 0x0000000000147947 */ /* 0x000fec0003800000 */
.L_x_52:
[----:B------:R-:W-:Y:S01]  /*5420*/  LOP3.LUT R68, R69, 0x80000000, R68, 0x48, !PT ;  /* 0x8000000045447812 */ /* 0x000fe200078e4844 */
[----:B------:R-:W-:Y:S06]  /*5430*/  BRA `(.L_x_58) ;  /* 0x00000000000c7947 */ /* 0x000fec0003800000 */
.L_x_51:
[----:B------:R-:W0:Y:S01]  /*5440*/  MUFU.RSQ R68, -QNAN ;  /* 0xffc0000000447908 */ /* 0x000e220000001400 */
[----:B------:R-:W-:Y:S05]  /*5450*/  BRA `(.L_x_58) ;  /* 0x0000000000047947 */ /* 0x000fea0003800000 */
.L_x_50:
[----:B------:R-:W-:-:S07]  /*5460*/  FADD.FTZ R68, R68, R69 ;  /* 0x0000004544447221 */ /* 0x000fce0000010000 */
.L_x_58:
[----:B------:R-:W-:Y:S05]  /*5470*/  BSYNC.RECONVERGENT B2 ;  /* 0x0000000000027941 */ /* 0x000fea0003800200 */
.L_x_48:
[----:B------:R-:W-:-:S04]  /*5480*/  HFMA2 R73, -RZ, RZ, 0, 0 ;  /* 0x00000000ff497431 */ /* 0x000fc800000001ff */
[----:B0-----:R-:W-:Y:S05]  /*5490*/  RET.REL.NODEC R72 `(_Z15spearCUDASharedPKimPfmS1_m) ;  /* 0xffffffa848d87950 */ /* 0x001fea0003c3ffff */
.L_x_59:
[----:B------:R-:W-:-:S00]  /*54a0*/  BRA `(.L_x_59) ;  /* 0xfffffffc00fc7947 */ /* 0x000fc0000383ffff */
[----:B------:R-:W-:-:S00]  /*54b0*/  NOP ;  /* 0x0000000000007918 */ /* 0x000fc00000000000 */
        /* <DEDUP_REMOVED lines=12> */
.L_x_60:


//--------------------- .nv.shared._Z15spearCUDASharedPKimPfmS1_m --------------------------
	.section	.nv.shared._Z15spearCUDASharedPKimPfmS1_m,"aw",@nobits
	.sectionflags	@""
	.align	16
	.zero		1024


//--------------------- .nv.shared.reserved.0     --------------------------
	.section	.nv.shared.reserved.0,"aw",@nobits
	.weak		__nv_reservedSMEM_offset_0_alias
	.size		__nv_reservedSMEM_offset_0_alias, 0, 64
	.other		__nv_reservedSMEM_offset_0_alias,@"STO_CUDA_RESERVED_SHARED STV_DEFAULT"
__nv_reservedSMEM_offset_0_alias:
	.zero		0
	.zero		64


//--------------------- .nv.constant0._Z15spearCUDASharedPKimPfmS1_m --------------------------
	.section	.nv.constant0._Z15spearCUDASharedPKimPfmS1_m,"a",@progbits
	.sectionflags	@""
	.align	4
.nv.constant0._Z15spearCUDASharedPKimPfmS1_m:
	.zero		944


//--------------------- SYMBOLS --------------------------

	.type		.nv.reservedSmem.offset0,@object
	.size		.nv.reservedSmem.offset0,0x4
	.type		.nv.reservedSmem.cap,@object
	.size		.nv.reservedSmem.cap,0x4
